//
// Generated by NVIDIA NVVM Compiler
//
// Compiler Build ID: CL-36424714
// Cuda compilation tools, release 13.0, V13.0.88
// Based on NVVM 20.0.0
//

.version 9.0
.target sm_100
.address_size 64

	// .globl	_Z19lib_match_cc_kernelIfEvPKT_S2_iiPS0_

.visible .entry _Z19lib_match_cc_kernelIfEvPKT_S2_iiPS0_(
	.param .u64 .ptr .align 1 _Z19lib_match_cc_kernelIfEvPKT_S2_iiPS0__param_0,
	.param .u64 .ptr .align 1 _Z19lib_match_cc_kernelIfEvPKT_S2_iiPS0__param_1,
	.param .u32 _Z19lib_match_cc_kernelIfEvPKT_S2_iiPS0__param_2,
	.param .u32 _Z19lib_match_cc_kernelIfEvPKT_S2_iiPS0__param_3,
	.param .u64 .ptr .align 1 _Z19lib_match_cc_kernelIfEvPKT_S2_iiPS0__param_4
)
{
	.reg .pred 	%p<20>;
	.reg .b32 	%r<32>;
	.reg .b32 	%f<218>;
	.reg .b64 	%rd<76>;

	ld.param.u64 	%rd37, [_Z19lib_match_cc_kernelIfEvPKT_S2_iiPS0__param_0];
	ld.param.u64 	%rd38, [_Z19lib_match_cc_kernelIfEvPKT_S2_iiPS0__param_1];
	ld.param.u32 	%r15, [_Z19lib_match_cc_kernelIfEvPKT_S2_iiPS0__param_2];
	ld.param.u32 	%r14, [_Z19lib_match_cc_kernelIfEvPKT_S2_iiPS0__param_3];
	ld.param.u64 	%rd36, [_Z19lib_match_cc_kernelIfEvPKT_S2_iiPS0__param_4];
	cvta.to.global.u64 	%rd1, %rd38;
	cvta.to.global.u64 	%rd2, %rd37;
	mov.u32 	%r16, %tid.x;
	mov.u32 	%r17, %ntid.x;
	mov.u32 	%r18, %ctaid.x;
	mad.lo.s32 	%r1, %r17, %r18, %r16;
	div.s32 	%r19, %r1, %r15;
	mul.lo.s32 	%r20, %r19, %r15;
	sub.s32 	%r21, %r1, %r20;
	mul.lo.s32 	%r2, %r19, %r14;
	mul.wide.s32 	%rd39, %r2, 4;
	add.s64 	%rd3, %rd2, %rd39;
	mul.lo.s32 	%r22, %r2, %r15;
	cvt.s64.s32 	%rd40, %r22;
	mul.lo.s32 	%r23, %r21, %r14;
	cvt.s64.s32 	%rd41, %r23;
	add.s64 	%rd4, %rd40, %rd41;
	cvt.s64.s32 	%rd5, %r14;
	setp.eq.s32 	%p1, %r14, 0;
	mov.f32 	%f186, 0f00000000;
	@%p1 bra 	$L__BB0_7;
	and.b32  	%r24, %r14, 3;
	setp.eq.s32 	%p2, %r24, 0;
	mov.f32 	%f186, 0f00000000;
	mov.u64 	%rd66, %rd3;
	@%p2 bra 	$L__BB0_4;
	and.b64  	%rd64, %rd5, 3;
	mov.f32 	%f186, 0f00000000;
	mov.u64 	%rd66, %rd3;
$L__BB0_3:
	.pragma "nounroll";
	ld.global.f32 	%f61, [%rd66];
	add.f32 	%f186, %f186, %f61;
	add.s64 	%rd66, %rd66, 4;
	add.s64 	%rd64, %rd64, -1;
	setp.ne.s64 	%p3, %rd64, 0;
	@%p3 bra 	$L__BB0_3;
$L__BB0_4:
	add.s64 	%rd42, %rd5, -1;
	and.b64  	%rd43, %rd42, 4611686018427387903;
	setp.lt.u64 	%p4, %rd43, 3;
	@%p4 bra 	$L__BB0_7;
	shl.b64 	%rd44, %rd5, 2;
	add.s64 	%rd12, %rd3, %rd44;
	mov.u64 	%rd68, %rd66;
$L__BB0_6:
	ld.global.f32 	%f62, [%rd68];
	add.f32 	%f63, %f186, %f62;
	ld.global.f32 	%f64, [%rd68+4];
	add.f32 	%f65, %f63, %f64;
	ld.global.f32 	%f66, [%rd68+8];
	add.f32 	%f67, %f65, %f66;
	ld.global.f32 	%f68, [%rd68+12];
	add.f32 	%f186, %f67, %f68;
	add.s64 	%rd66, %rd66, 16;
	add.s64 	%rd68, %rd68, 16;
	setp.ne.s64 	%p5, %rd66, %rd12;
	@%p5 bra 	$L__BB0_6;
$L__BB0_7:
	shl.b64 	%rd45, %rd4, 2;
	add.s64 	%rd17, %rd1, %rd45;
	setp.eq.s32 	%p6, %r14, 0;
	cvt.rn.f32.s32 	%f8, %r14;
	div.rn.f32 	%f9, %f186, %f8;
	mov.f32 	%f191, 0f00000000;
	@%p6 bra 	$L__BB0_14;
	add.s64 	%rd18, %rd5, 4611686018427387903;
	and.b32  	%r25, %r14, 3;
	setp.eq.s32 	%p7, %r25, 0;
	mov.f32 	%f191, 0f00000000;
	mov.u64 	%rd71, %rd17;
	@%p7 bra 	$L__BB0_11;
	and.b64  	%rd69, %rd5, 3;
	mov.f32 	%f191, 0f00000000;
	mov.u64 	%rd71, %rd17;
$L__BB0_10:
	.pragma "nounroll";
	ld.global.f32 	%f73, [%rd71];
	add.f32 	%f191, %f191, %f73;
	add.s64 	%rd71, %rd71, 4;
	add.s64 	%rd69, %rd69, -1;
	setp.ne.s64 	%p8, %rd69, 0;
	@%p8 bra 	$L__BB0_10;
$L__BB0_11:
	and.b64  	%rd46, %rd18, 4611686018427387903;
	setp.lt.u64 	%p9, %rd46, 3;
	@%p9 bra 	$L__BB0_14;
	shl.b64 	%rd47, %rd5, 2;
	add.s64 	%rd25, %rd17, %rd47;
	mov.u64 	%rd73, %rd71;
$L__BB0_13:
	ld.global.f32 	%f74, [%rd73];
	add.f32 	%f75, %f191, %f74;
	ld.global.f32 	%f76, [%rd73+4];
	add.f32 	%f77, %f75, %f76;
	ld.global.f32 	%f78, [%rd73+8];
	add.f32 	%f79, %f77, %f78;
	ld.global.f32 	%f80, [%rd73+12];
	add.f32 	%f191, %f79, %f80;
	add.s64 	%rd71, %rd71, 16;
	add.s64 	%rd73, %rd73, 16;
	setp.ne.s64 	%p10, %rd71, %rd25;
	@%p10 bra 	$L__BB0_13;
$L__BB0_14:
	div.rn.f32 	%f17, %f191, %f8;
	setp.lt.s32 	%p11, %r14, 1;
	mov.f32 	%f213, 0f00000000;
	mov.f32 	%f217, %f213;
	@%p11 bra 	$L__BB0_27;
	and.b32  	%r3, %r14, 7;
	setp.lt.u32 	%p12, %r14, 8;
	mov.f32 	%f215, 0f00000000;
	mov.b32 	%r30, 0;
	mov.f32 	%f214, %f215;
	mov.f32 	%f213, %f215;
	@%p12 bra 	$L__BB0_18;
	and.b32  	%r30, %r14, 2147483640;
	neg.s32 	%r28, %r30;
	add.s64 	%rd49, %rd39, %rd2;
	add.s64 	%rd75, %rd49, 16;
	add.s64 	%rd51, %rd45, %rd1;
	add.s64 	%rd74, %rd51, 16;
	mov.f32 	%f215, 0f00000000;
$L__BB0_17:
	.pragma "nounroll";
	ld.global.f32 	%f85, [%rd75+-16];
	sub.f32 	%f86, %f85, %f9;
	ld.global.f32 	%f87, [%rd74+-16];
	sub.f32 	%f88, %f87, %f17;
	fma.rn.f32 	%f89, %f86, %f88, %f213;
	fma.rn.f32 	%f90, %f86, %f86, %f214;
	fma.rn.f32 	%f91, %f88, %f88, %f215;
	ld.global.f32 	%f92, [%rd75+-12];
	sub.f32 	%f93, %f92, %f9;
	ld.global.f32 	%f94, [%rd74+-12];
	sub.f32 	%f95, %f94, %f17;
	fma.rn.f32 	%f96, %f93, %f95, %f89;
	fma.rn.f32 	%f97, %f93, %f93, %f90;
	fma.rn.f32 	%f98, %f95, %f95, %f91;
	ld.global.f32 	%f99, [%rd75+-8];
	sub.f32 	%f100, %f99, %f9;
	ld.global.f32 	%f101, [%rd74+-8];
	sub.f32 	%f102, %f101, %f17;
	fma.rn.f32 	%f103, %f100, %f102, %f96;
	fma.rn.f32 	%f104, %f100, %f100, %f97;
	fma.rn.f32 	%f105, %f102, %f102, %f98;
	ld.global.f32 	%f106, [%rd75+-4];
	sub.f32 	%f107, %f106, %f9;
	ld.global.f32 	%f108, [%rd74+-4];
	sub.f32 	%f109, %f108, %f17;
	fma.rn.f32 	%f110, %f107, %f109, %f103;
	fma.rn.f32 	%f111, %f107, %f107, %f104;
	fma.rn.f32 	%f112, %f109, %f109, %f105;
	ld.global.f32 	%f113, [%rd75];
	sub.f32 	%f114, %f113, %f9;
	ld.global.f32 	%f115, [%rd74];
	sub.f32 	%f116, %f115, %f17;
	fma.rn.f32 	%f117, %f114, %f116, %f110;
	fma.rn.f32 	%f118, %f114, %f114, %f111;
	fma.rn.f32 	%f119, %f116, %f116, %f112;
	ld.global.f32 	%f120, [%rd75+4];
	sub.f32 	%f121, %f120, %f9;
	ld.global.f32 	%f122, [%rd74+4];
	sub.f32 	%f123, %f122, %f17;
	fma.rn.f32 	%f124, %f121, %f123, %f117;
	fma.rn.f32 	%f125, %f121, %f121, %f118;
	fma.rn.f32 	%f126, %f123, %f123, %f119;
	ld.global.f32 	%f127, [%rd75+8];
	sub.f32 	%f128, %f127, %f9;
	ld.global.f32 	%f129, [%rd74+8];
	sub.f32 	%f130, %f129, %f17;
	fma.rn.f32 	%f131, %f128, %f130, %f124;
	fma.rn.f32 	%f132, %f128, %f128, %f125;
	fma.rn.f32 	%f133, %f130, %f130, %f126;
	ld.global.f32 	%f134, [%rd75+12];
	sub.f32 	%f135, %f134, %f9;
	ld.global.f32 	%f136, [%rd74+12];
	sub.f32 	%f137, %f136, %f17;
	fma.rn.f32 	%f213, %f135, %f137, %f131;
	fma.rn.f32 	%f214, %f135, %f135, %f132;
	fma.rn.f32 	%f215, %f137, %f137, %f133;
	add.s32 	%r28, %r28, 8;
	add.s64 	%rd75, %rd75, 32;
	add.s64 	%rd74, %rd74, 32;
	setp.ne.s32 	%p13, %r28, 0;
	@%p13 bra 	$L__BB0_17;
$L__BB0_18:
	setp.eq.s32 	%p14, %r3, 0;
	@%p14 bra 	$L__BB0_26;
	and.b32  	%r9, %r14, 3;
	setp.lt.u32 	%p15, %r3, 4;
	@%p15 bra 	$L__BB0_21;
	mul.wide.u32 	%rd52, %r30, 4;
	add.s64 	%rd53, %rd3, %rd52;
	ld.global.f32 	%f139, [%rd53];
	sub.f32 	%f140, %f139, %f9;
	add.s64 	%rd54, %rd17, %rd52;
	ld.global.f32 	%f141, [%rd54];
	sub.f32 	%f142, %f141, %f17;
	fma.rn.f32 	%f143, %f140, %f142, %f213;
	fma.rn.f32 	%f144, %f140, %f140, %f214;
	fma.rn.f32 	%f145, %f142, %f142, %f215;
	ld.global.f32 	%f146, [%rd53+4];
	sub.f32 	%f147, %f146, %f9;
	ld.global.f32 	%f148, [%rd54+4];
	sub.f32 	%f149, %f148, %f17;
	fma.rn.f32 	%f150, %f147, %f149, %f143;
	fma.rn.f32 	%f151, %f147, %f147, %f144;
	fma.rn.f32 	%f152, %f149, %f149, %f145;
	ld.global.f32 	%f153, [%rd53+8];
	sub.f32 	%f154, %f153, %f9;
	ld.global.f32 	%f155, [%rd54+8];
	sub.f32 	%f156, %f155, %f17;
	fma.rn.f32 	%f157, %f154, %f156, %f150;
	fma.rn.f32 	%f158, %f154, %f154, %f151;
	fma.rn.f32 	%f159, %f156, %f156, %f152;
	ld.global.f32 	%f160, [%rd53+12];
	sub.f32 	%f161, %f160, %f9;
	ld.global.f32 	%f162, [%rd54+12];
	sub.f32 	%f163, %f162, %f17;
	fma.rn.f32 	%f213, %f161, %f163, %f157;
	fma.rn.f32 	%f214, %f161, %f161, %f158;
	fma.rn.f32 	%f215, %f163, %f163, %f159;
	add.s32 	%r30, %r30, 4;
$L__BB0_21:
	setp.eq.s32 	%p16, %r9, 0;
	@%p16 bra 	$L__BB0_26;
	setp.eq.s32 	%p17, %r9, 1;
	@%p17 bra 	$L__BB0_24;
	mul.wide.u32 	%rd55, %r30, 4;
	add.s64 	%rd56, %rd3, %rd55;
	ld.global.f32 	%f165, [%rd56];
	sub.f32 	%f166, %f165, %f9;
	add.s64 	%rd57, %rd17, %rd55;
	ld.global.f32 	%f167, [%rd57];
	sub.f32 	%f168, %f167, %f17;
	fma.rn.f32 	%f169, %f166, %f168, %f213;
	fma.rn.f32 	%f170, %f166, %f166, %f214;
	fma.rn.f32 	%f171, %f168, %f168, %f215;
	ld.global.f32 	%f172, [%rd56+4];
	sub.f32 	%f173, %f172, %f9;
	ld.global.f32 	%f174, [%rd57+4];
	sub.f32 	%f175, %f174, %f17;
	fma.rn.f32 	%f213, %f173, %f175, %f169;
	fma.rn.f32 	%f214, %f173, %f173, %f170;
	fma.rn.f32 	%f215, %f175, %f175, %f171;
	add.s32 	%r30, %r30, 2;
$L__BB0_24:
	and.b32  	%r27, %r14, 1;
	setp.eq.b32 	%p18, %r27, 1;
	not.pred 	%p19, %p18;
	@%p19 bra 	$L__BB0_26;
	mul.wide.u32 	%rd58, %r30, 4;
	add.s64 	%rd59, %rd3, %rd58;
	ld.global.f32 	%f176, [%rd59];
	sub.f32 	%f177, %f176, %f9;
	add.s64 	%rd60, %rd17, %rd58;
	ld.global.f32 	%f178, [%rd60];
	sub.f32 	%f179, %f178, %f17;
	fma.rn.f32 	%f213, %f177, %f179, %f213;
	fma.rn.f32 	%f214, %f177, %f177, %f214;
	fma.rn.f32 	%f215, %f179, %f179, %f215;
$L__BB0_26:
	mul.f32 	%f217, %f214, %f215;
$L__BB0_27:
	cvta.to.global.u64 	%rd61, %rd36;
	sqrt.rn.f32 	%f180, %f217;
	div.rn.f32 	%f181, %f213, %f180;
	mul.wide.s32 	%rd62, %r1, 4;
	add.s64 	%rd63, %rd61, %rd62;
	st.global.f32 	[%rd63], %f181;
	ret;

}
	// .globl	_Z19lib_match_cc_kernelIdEvPKT_S2_iiPS0_
.visible .entry _Z19lib_match_cc_kernelIdEvPKT_S2_iiPS0_(
	.param .u64 .ptr .align 1 _Z19lib_match_cc_kernelIdEvPKT_S2_iiPS0__param_0,
	.param .u64 .ptr .align 1 _Z19lib_match_cc_kernelIdEvPKT_S2_iiPS0__param_1,
	.param .u32 _Z19lib_match_cc_kernelIdEvPKT_S2_iiPS0__param_2,
	.param .u32 _Z19lib_match_cc_kernelIdEvPKT_S2_iiPS0__param_3,
	.param .u64 .ptr .align 1 _Z19lib_match_cc_kernelIdEvPKT_S2_iiPS0__param_4
)
{
	.reg .pred 	%p<20>;
	.reg .b32 	%r<32>;
	.reg .b64 	%rd<77>;
	.reg .b64 	%fd<218>;

	ld.param.u64 	%rd36, [_Z19lib_match_cc_kernelIdEvPKT_S2_iiPS0__param_0];
	ld.param.u64 	%rd37, [_Z19lib_match_cc_kernelIdEvPKT_S2_iiPS0__param_1];
	ld.param.u32 	%r15, [_Z19lib_match_cc_kernelIdEvPKT_S2_iiPS0__param_2];
	ld.param.u32 	%r14, [_Z19lib_match_cc_kernelIdEvPKT_S2_iiPS0__param_3];
	cvta.to.global.u64 	%rd1, %rd37;
	cvta.to.global.u64 	%rd2, %rd36;
	mov.u32 	%r16, %tid.x;
	mov.u32 	%r17, %ntid.x;
	mov.u32 	%r18, %ctaid.x;
	mad.lo.s32 	%r1, %r17, %r18, %r16;
	div.s32 	%r19, %r1, %r15;
	mul.lo.s32 	%r20, %r19, %r15;
	sub.s32 	%r21, %r1, %r20;
	mul.lo.s32 	%r2, %r19, %r14;
	mul.wide.s32 	%rd38, %r2, 8;
	add.s64 	%rd3, %rd2, %rd38;
	mul.lo.s32 	%r22, %r2, %r15;
	cvt.s64.s32 	%rd39, %r22;
	mul.lo.s32 	%r23, %r21, %r14;
	cvt.s64.s32 	%rd40, %r23;
	add.s64 	%rd4, %rd39, %rd40;
	cvt.s64.s32 	%rd5, %r14;
	setp.eq.s32 	%p1, %r14, 0;
	mov.f64 	%fd186, 0d0000000000000000;
	@%p1 bra 	$L__BB1_7;
	and.b32  	%r24, %r14, 3;
	setp.eq.s32 	%p2, %r24, 0;
	mov.f64 	%fd186, 0d0000000000000000;
	mov.u64 	%rd67, %rd3;
	@%p2 bra 	$L__BB1_4;
	and.b64  	%rd65, %rd5, 3;
	mov.f64 	%fd186, 0d0000000000000000;
	mov.u64 	%rd67, %rd3;
$L__BB1_3:
	.pragma "nounroll";
	ld.global.f64 	%fd61, [%rd67];
	add.f64 	%fd186, %fd186, %fd61;
	add.s64 	%rd67, %rd67, 8;
	add.s64 	%rd65, %rd65, -1;
	setp.ne.s64 	%p3, %rd65, 0;
	@%p3 bra 	$L__BB1_3;
$L__BB1_4:
	add.s64 	%rd41, %rd5, -1;
	and.b64  	%rd42, %rd41, 2305843009213693951;
	setp.lt.u64 	%p4, %rd42, 3;
	@%p4 bra 	$L__BB1_7;
	shl.b64 	%rd43, %rd5, 3;
	add.s64 	%rd12, %rd3, %rd43;
	mov.u64 	%rd69, %rd67;
$L__BB1_6:
	ld.global.f64 	%fd62, [%rd69];
	add.f64 	%fd63, %fd186, %fd62;
	ld.global.f64 	%fd64, [%rd69+8];
	add.f64 	%fd65, %fd63, %fd64;
	ld.global.f64 	%fd66, [%rd69+16];
	add.f64 	%fd67, %fd65, %fd66;
	ld.global.f64 	%fd68, [%rd69+24];
	add.f64 	%fd186, %fd67, %fd68;
	add.s64 	%rd67, %rd67, 32;
	add.s64 	%rd69, %rd69, 32;
	setp.ne.s64 	%p5, %rd67, %rd12;
	@%p5 bra 	$L__BB1_6;
$L__BB1_7:
	shl.b64 	%rd44, %rd4, 3;
	add.s64 	%rd17, %rd1, %rd44;
	setp.eq.s32 	%p6, %r14, 0;
	cvt.rn.f64.s32 	%fd8, %r14;
	div.rn.f64 	%fd9, %fd186, %fd8;
	mov.f64 	%fd191, 0d0000000000000000;
	@%p6 bra 	$L__BB1_14;
	and.b32  	%r25, %r14, 3;
	setp.eq.s32 	%p7, %r25, 0;
	mov.f64 	%fd191, 0d0000000000000000;
	mov.u64 	%rd72, %rd17;
	@%p7 bra 	$L__BB1_11;
	and.b64  	%rd70, %rd5, 3;
	mov.f64 	%fd191, 0d0000000000000000;
	mov.u64 	%rd72, %rd17;
$L__BB1_10:
	.pragma "nounroll";
	ld.global.f64 	%fd73, [%rd72];
	add.f64 	%fd191, %fd191, %fd73;
	add.s64 	%rd72, %rd72, 8;
	add.s64 	%rd70, %rd70, -1;
	setp.ne.s64 	%p8, %rd70, 0;
	@%p8 bra 	$L__BB1_10;
$L__BB1_11:
	add.s64 	%rd45, %rd5, -1;
	and.b64  	%rd46, %rd45, 2305843009213693951;
	setp.lt.u64 	%p9, %rd46, 3;
	@%p9 bra 	$L__BB1_14;
	shl.b64 	%rd47, %rd5, 3;
	add.s64 	%rd24, %rd17, %rd47;
	mov.u64 	%rd74, %rd72;
$L__BB1_13:
	ld.global.f64 	%fd74, [%rd74];
	add.f64 	%fd75, %fd191, %fd74;
	ld.global.f64 	%fd76, [%rd74+8];
	add.f64 	%fd77, %fd75, %fd76;
	ld.global.f64 	%fd78, [%rd74+16];
	add.f64 	%fd79, %fd77, %fd78;
	ld.global.f64 	%fd80, [%rd74+24];
	add.f64 	%fd191, %fd79, %fd80;
	add.s64 	%rd72, %rd72, 32;
	add.s64 	%rd74, %rd74, 32;
	setp.ne.s64 	%p10, %rd72, %rd24;
	@%p10 bra 	$L__BB1_13;
$L__BB1_14:
	div.rn.f64 	%fd17, %fd191, %fd8;
	setp.lt.s32 	%p11, %r14, 1;
	mov.f64 	%fd213, 0d0000000000000000;
	mov.f64 	%fd217, %fd213;
	@%p11 bra 	$L__BB1_27;
	and.b32  	%r3, %r14, 7;
	setp.lt.u32 	%p12, %r14, 8;
	mov.f64 	%fd215, 0d0000000000000000;
	mov.b32 	%r30, 0;
	mov.f64 	%fd214, %fd215;
	mov.f64 	%fd213, %fd215;
	@%p12 bra 	$L__BB1_18;
	and.b32  	%r30, %r14, 2147483640;
	neg.s32 	%r28, %r30;
	add.s64 	%rd49, %rd38, %rd2;
	add.s64 	%rd76, %rd49, 32;
	add.s64 	%rd51, %rd44, %rd1;
	add.s64 	%rd75, %rd51, 32;
	mov.f64 	%fd215, 0d0000000000000000;
$L__BB1_17:
	.pragma "nounroll";
	ld.global.f64 	%fd85, [%rd76+-32];
	sub.f64 	%fd86, %fd85, %fd9;
	ld.global.f64 	%fd87, [%rd75+-32];
	sub.f64 	%fd88, %fd87, %fd17;
	fma.rn.f64 	%fd89, %fd86, %fd88, %fd213;
	fma.rn.f64 	%fd90, %fd86, %fd86, %fd214;
	fma.rn.f64 	%fd91, %fd88, %fd88, %fd215;
	ld.global.f64 	%fd92, [%rd76+-24];
	sub.f64 	%fd93, %fd92, %fd9;
	ld.global.f64 	%fd94, [%rd75+-24];
	sub.f64 	%fd95, %fd94, %fd17;
	fma.rn.f64 	%fd96, %fd93, %fd95, %fd89;
	fma.rn.f64 	%fd97, %fd93, %fd93, %fd90;
	fma.rn.f64 	%fd98, %fd95, %fd95, %fd91;
	ld.global.f64 	%fd99, [%rd76+-16];
	sub.f64 	%fd100, %fd99, %fd9;
	ld.global.f64 	%fd101, [%rd75+-16];
	sub.f64 	%fd102, %fd101, %fd17;
	fma.rn.f64 	%fd103, %fd100, %fd102, %fd96;
	fma.rn.f64 	%fd104, %fd100, %fd100, %fd97;
	fma.rn.f64 	%fd105, %fd102, %fd102, %fd98;
	ld.global.f64 	%fd106, [%rd76+-8];
	sub.f64 	%fd107, %fd106, %fd9;
	ld.global.f64 	%fd108, [%rd75+-8];
	sub.f64 	%fd109, %fd108, %fd17;
	fma.rn.f64 	%fd110, %fd107, %fd109, %fd103;
	fma.rn.f64 	%fd111, %fd107, %fd107, %fd104;
	fma.rn.f64 	%fd112, %fd109, %fd109, %fd105;
	ld.global.f64 	%fd113, [%rd76];
	sub.f64 	%fd114, %fd113, %fd9;
	ld.global.f64 	%fd115, [%rd75];
	sub.f64 	%fd116, %fd115, %fd17;
	fma.rn.f64 	%fd117, %fd114, %fd116, %fd110;
	fma.rn.f64 	%fd118, %fd114, %fd114, %fd111;
	fma.rn.f64 	%fd119, %fd116, %fd116, %fd112;
	ld.global.f64 	%fd120, [%rd76+8];
	sub.f64 	%fd121, %fd120, %fd9;
	ld.global.f64 	%fd122, [%rd75+8];
	sub.f64 	%fd123, %fd122, %fd17;
	fma.rn.f64 	%fd124, %fd121, %fd123, %fd117;
	fma.rn.f64 	%fd125, %fd121, %fd121, %fd118;
	fma.rn.f64 	%fd126, %fd123, %fd123, %fd119;
	ld.global.f64 	%fd127, [%rd76+16];
	sub.f64 	%fd128, %fd127, %fd9;
	ld.global.f64 	%fd129, [%rd75+16];
	sub.f64 	%fd130, %fd129, %fd17;
	fma.rn.f64 	%fd131, %fd128, %fd130, %fd124;
	fma.rn.f64 	%fd132, %fd128, %fd128, %fd125;
	fma.rn.f64 	%fd133, %fd130, %fd130, %fd126;
	ld.global.f64 	%fd134, [%rd76+24];
	sub.f64 	%fd135, %fd134, %fd9;
	ld.global.f64 	%fd136, [%rd75+24];
	sub.f64 	%fd137, %fd136, %fd17;
	fma.rn.f64 	%fd213, %fd135, %fd137, %fd131;
	fma.rn.f64 	%fd214, %fd135, %fd135, %fd132;
	fma.rn.f64 	%fd215, %fd137, %fd137, %fd133;
	add.s32 	%r28, %r28, 8;
	add.s64 	%rd76, %rd76, 64;
	add.s64 	%rd75, %rd75, 64;
	setp.ne.s32 	%p13, %r28, 0;
	@%p13 bra 	$L__BB1_17;
$L__BB1_18:
	setp.eq.s32 	%p14, %r3, 0;
	@%p14 bra 	$L__BB1_26;
	and.b32  	%r9, %r14, 3;
	setp.lt.u32 	%p15, %r3, 4;
	@%p15 bra 	$L__BB1_21;
	mul.wide.u32 	%rd52, %r30, 8;
	add.s64 	%rd53, %rd3, %rd52;
	ld.global.f64 	%fd139, [%rd53];
	sub.f64 	%fd140, %fd139, %fd9;
	add.s64 	%rd54, %rd17, %rd52;
	ld.global.f64 	%fd141, [%rd54];
	sub.f64 	%fd142, %fd141, %fd17;
	fma.rn.f64 	%fd143, %fd140, %fd142, %fd213;
	fma.rn.f64 	%fd144, %fd140, %fd140, %fd214;
	fma.rn.f64 	%fd145, %fd142, %fd142, %fd215;
	ld.global.f64 	%fd146, [%rd53+8];
	sub.f64 	%fd147, %fd146, %fd9;
	ld.global.f64 	%fd148, [%rd54+8];
	sub.f64 	%fd149, %fd148, %fd17;
	fma.rn.f64 	%fd150, %fd147, %fd149, %fd143;
	fma.rn.f64 	%fd151, %fd147, %fd147, %fd144;
	fma.rn.f64 	%fd152, %fd149, %fd149, %fd145;
	ld.global.f64 	%fd153, [%rd53+16];
	sub.f64 	%fd154, %fd153, %fd9;
	ld.global.f64 	%fd155, [%rd54+16];
	sub.f64 	%fd156, %fd155, %fd17;
	fma.rn.f64 	%fd157, %fd154, %fd156, %fd150;
	fma.rn.f64 	%fd158, %fd154, %fd154, %fd151;
	fma.rn.f64 	%fd159, %fd156, %fd156, %fd152;
	ld.global.f64 	%fd160, [%rd53+24];
	sub.f64 	%fd161, %fd160, %fd9;
	ld.global.f64 	%fd162, [%rd54+24];
	sub.f64 	%fd163, %fd162, %fd17;
	fma.rn.f64 	%fd213, %fd161, %fd163, %fd157;
	fma.rn.f64 	%fd214, %fd161, %fd161, %fd158;
	fma.rn.f64 	%fd215, %fd163, %fd163, %fd159;
	add.s32 	%r30, %r30, 4;
$L__BB1_21:
	setp.eq.s32 	%p16, %r9, 0;
	@%p16 bra 	$L__BB1_26;
	setp.eq.s32 	%p17, %r9, 1;
	@%p17 bra 	$L__BB1_24;
	mul.wide.u32 	%rd55, %r30, 8;
	add.s64 	%rd56, %rd3, %rd55;
	ld.global.f64 	%fd165, [%rd56];
	sub.f64 	%fd166, %fd165, %fd9;
	add.s64 	%rd57, %rd17, %rd55;
	ld.global.f64 	%fd167, [%rd57];
	sub.f64 	%fd168, %fd167, %fd17;
	fma.rn.f64 	%fd169, %fd166, %fd168, %fd213;
	fma.rn.f64 	%fd170, %fd166, %fd166, %fd214;
	fma.rn.f64 	%fd171, %fd168, %fd168, %fd215;
	ld.global.f64 	%fd172, [%rd56+8];
	sub.f64 	%fd173, %fd172, %fd9;
	ld.global.f64 	%fd174, [%rd57+8];
	sub.f64 	%fd175, %fd174, %fd17;
	fma.rn.f64 	%fd213, %fd173, %fd175, %fd169;
	fma.rn.f64 	%fd214, %fd173, %fd173, %fd170;
	fma.rn.f64 	%fd215, %fd175, %fd175, %fd171;
	add.s32 	%r30, %r30, 2;
$L__BB1_24:
	and.b32  	%r27, %r14, 1;
	setp.eq.b32 	%p18, %r27, 1;
	not.pred 	%p19, %p18;
	@%p19 bra 	$L__BB1_26;
	mul.wide.u32 	%rd58, %r30, 8;
	add.s64 	%rd59, %rd3, %rd58;
	ld.global.f64 	%fd176, [%rd59];
	sub.f64 	%fd177, %fd176, %fd9;
	add.s64 	%rd60, %rd17, %rd58;
	ld.global.f64 	%fd178, [%rd60];
	sub.f64 	%fd179, %fd178, %fd17;
	fma.rn.f64 	%fd213, %fd177, %fd179, %fd213;
	fma.rn.f64 	%fd214, %fd177, %fd177, %fd214;
	fma.rn.f64 	%fd215, %fd179, %fd179, %fd215;
$L__BB1_26:
	mul.f64 	%fd217, %fd214, %fd215;
$L__BB1_27:
	ld.param.u64 	%rd64, [_Z19lib_match_cc_kernelIdEvPKT_S2_iiPS0__param_4];
	cvta.to.global.u64 	%rd61, %rd64;
	sqrt.rn.f64 	%fd180, %fd217;
	div.rn.f64 	%fd181, %fd213, %fd180;
	mul.wide.s32 	%rd62, %r1, 8;
	add.s64 	%rd63, %rd61, %rd62;
	st.global.f64 	[%rd63], %fd181;
	ret;

}
	// .globl	_Z19lib_match_cc_kernelIfEvPKT_S2_iiPS0_i
.visible .entry _Z19lib_match_cc_kernelIfEvPKT_S2_iiPS0_i(
	.param .u64 .ptr .align 1 _Z19lib_match_cc_kernelIfEvPKT_S2_iiPS0_i_param_0,
	.param .u64 .ptr .align 1 _Z19lib_match_cc_kernelIfEvPKT_S2_iiPS0_i_param_1,
	.param .u32 _Z19lib_match_cc_kernelIfEvPKT_S2_iiPS0_i_param_2,
	.param .u32 _Z19lib_match_cc_kernelIfEvPKT_S2_iiPS0_i_param_3,
	.param .u64 .ptr .align 1 _Z19lib_match_cc_kernelIfEvPKT_S2_iiPS0_i_param_4,
	.param .u32 _Z19lib_match_cc_kernelIfEvPKT_S2_iiPS0_i_param_5
)
{
	.reg .pred 	%p<21>;
	.reg .b32 	%r<33>;
	.reg .b32 	%f<218>;
	.reg .b64 	%rd<76>;

	ld.param.u64 	%rd36, [_Z19lib_match_cc_kernelIfEvPKT_S2_iiPS0_i_param_0];
	ld.param.u64 	%rd37, [_Z19lib_match_cc_kernelIfEvPKT_S2_iiPS0_i_param_1];
	ld.param.u32 	%r14, [_Z19lib_match_cc_kernelIfEvPKT_S2_iiPS0_i_param_2];
	ld.param.u32 	%r15, [_Z19lib_match_cc_kernelIfEvPKT_S2_iiPS0_i_param_3];
	ld.param.u64 	%rd38, [_Z19lib_match_cc_kernelIfEvPKT_S2_iiPS0_i_param_4];
	ld.param.u32 	%r16, [_Z19lib_match_cc_kernelIfEvPKT_S2_iiPS0_i_param_5];
	mov.u32 	%r17, %tid.x;
	mov.u32 	%r18, %ntid.x;
	mov.u32 	%r19, %ctaid.x;
	mad.lo.s32 	%r1, %r18, %r19, %r17;
	setp.ge.s32 	%p1, %r1, %r16;
	@%p1 bra 	$L__BB2_29;
	cvta.to.global.u64 	%rd1, %rd36;
	cvta.to.global.u64 	%rd2, %rd37;
	div.s32 	%r20, %r1, %r14;
	mul.lo.s32 	%r21, %r20, %r14;
	sub.s32 	%r22, %r1, %r21;
	mul.lo.s32 	%r2, %r20, %r15;
	mul.wide.s32 	%rd39, %r2, 4;
	add.s64 	%rd3, %rd1, %rd39;
	mul.lo.s32 	%r23, %r2, %r14;
	cvt.s64.s32 	%rd40, %r23;
	mul.lo.s32 	%r24, %r22, %r15;
	cvt.s64.s32 	%rd41, %r24;
	add.s64 	%rd4, %rd40, %rd41;
	cvt.s64.s32 	%rd5, %r15;
	setp.eq.s32 	%p2, %r15, 0;
	mov.f32 	%f186, 0f00000000;
	@%p2 bra 	$L__BB2_8;
	and.b32  	%r25, %r15, 3;
	setp.eq.s32 	%p3, %r25, 0;
	mov.f32 	%f186, 0f00000000;
	mov.u64 	%rd66, %rd3;
	@%p3 bra 	$L__BB2_5;
	and.b64  	%rd64, %rd5, 3;
	mov.f32 	%f186, 0f00000000;
	mov.u64 	%rd66, %rd3;
$L__BB2_4:
	.pragma "nounroll";
	ld.global.f32 	%f61, [%rd66];
	add.f32 	%f186, %f186, %f61;
	add.s64 	%rd66, %rd66, 4;
	add.s64 	%rd64, %rd64, -1;
	setp.ne.s64 	%p4, %rd64, 0;
	@%p4 bra 	$L__BB2_4;
$L__BB2_5:
	add.s64 	%rd42, %rd5, -1;
	and.b64  	%rd43, %rd42, 4611686018427387903;
	setp.lt.u64 	%p5, %rd43, 3;
	@%p5 bra 	$L__BB2_8;
	shl.b64 	%rd44, %rd5, 2;
	add.s64 	%rd12, %rd3, %rd44;
	mov.u64 	%rd68, %rd66;
$L__BB2_7:
	ld.global.f32 	%f62, [%rd68];
	add.f32 	%f63, %f186, %f62;
	ld.global.f32 	%f64, [%rd68+4];
	add.f32 	%f65, %f63, %f64;
	ld.global.f32 	%f66, [%rd68+8];
	add.f32 	%f67, %f65, %f66;
	ld.global.f32 	%f68, [%rd68+12];
	add.f32 	%f186, %f67, %f68;
	add.s64 	%rd66, %rd66, 16;
	add.s64 	%rd68, %rd68, 16;
	setp.ne.s64 	%p6, %rd66, %rd12;
	@%p6 bra 	$L__BB2_7;
$L__BB2_8:
	shl.b64 	%rd45, %rd4, 2;
	add.s64 	%rd17, %rd2, %rd45;
	setp.eq.s32 	%p7, %r15, 0;
	cvt.rn.f32.s32 	%f8, %r15;
	div.rn.f32 	%f9, %f186, %f8;
	mov.f32 	%f191, 0f00000000;
	@%p7 bra 	$L__BB2_15;
	add.s64 	%rd18, %rd5, 4611686018427387903;
	and.b32  	%r26, %r15, 3;
	setp.eq.s32 	%p8, %r26, 0;
	mov.f32 	%f191, 0f00000000;
	mov.u64 	%rd71, %rd17;
	@%p8 bra 	$L__BB2_12;
	and.b64  	%rd69, %rd5, 3;
	mov.f32 	%f191, 0f00000000;
	mov.u64 	%rd71, %rd17;
$L__BB2_11:
	.pragma "nounroll";
	ld.global.f32 	%f73, [%rd71];
	add.f32 	%f191, %f191, %f73;
	add.s64 	%rd71, %rd71, 4;
	add.s64 	%rd69, %rd69, -1;
	setp.ne.s64 	%p9, %rd69, 0;
	@%p9 bra 	$L__BB2_11;
$L__BB2_12:
	and.b64  	%rd46, %rd18, 4611686018427387903;
	setp.lt.u64 	%p10, %rd46, 3;
	@%p10 bra 	$L__BB2_15;
	shl.b64 	%rd47, %rd5, 2;
	add.s64 	%rd25, %rd17, %rd47;
	mov.u64 	%rd73, %rd71;
$L__BB2_14:
	ld.global.f32 	%f74, [%rd73];
	add.f32 	%f75, %f191, %f74;
	ld.global.f32 	%f76, [%rd73+4];
	add.f32 	%f77, %f75, %f76;
	ld.global.f32 	%f78, [%rd73+8];
	add.f32 	%f79, %f77, %f78;
	ld.global.f32 	%f80, [%rd73+12];
	add.f32 	%f191, %f79, %f80;
	add.s64 	%rd71, %rd71, 16;
	add.s64 	%rd73, %rd73, 16;
	setp.ne.s64 	%p11, %rd71, %rd25;
	@%p11 bra 	$L__BB2_14;
$L__BB2_15:
	div.rn.f32 	%f17, %f191, %f8;
	setp.lt.s32 	%p12, %r15, 1;
	mov.f32 	%f213, 0f00000000;
	mov.f32 	%f217, %f213;
	@%p12 bra 	$L__BB2_28;
	and.b32  	%r3, %r15, 7;
	setp.lt.u32 	%p13, %r15, 8;
	mov.f32 	%f215, 0f00000000;
	mov.b32 	%r31, 0;
	mov.f32 	%f214, %f215;
	mov.f32 	%f213, %f215;
	@%p13 bra 	$L__BB2_19;
	and.b32  	%r31, %r15, 2147483640;
	neg.s32 	%r29, %r31;
	add.s64 	%rd49, %rd39, %rd1;
	add.s64 	%rd75, %rd49, 16;
	add.s64 	%rd51, %rd45, %rd2;
	add.s64 	%rd74, %rd51, 16;
	mov.f32 	%f215, 0f00000000;
$L__BB2_18:
	.pragma "nounroll";
	ld.global.f32 	%f85, [%rd75+-16];
	sub.f32 	%f86, %f85, %f9;
	ld.global.f32 	%f87, [%rd74+-16];
	sub.f32 	%f88, %f87, %f17;
	fma.rn.f32 	%f89, %f86, %f88, %f213;
	fma.rn.f32 	%f90, %f86, %f86, %f214;
	fma.rn.f32 	%f91, %f88, %f88, %f215;
	ld.global.f32 	%f92, [%rd75+-12];
	sub.f32 	%f93, %f92, %f9;
	ld.global.f32 	%f94, [%rd74+-12];
	sub.f32 	%f95, %f94, %f17;
	fma.rn.f32 	%f96, %f93, %f95, %f89;
	fma.rn.f32 	%f97, %f93, %f93, %f90;
	fma.rn.f32 	%f98, %f95, %f95, %f91;
	ld.global.f32 	%f99, [%rd75+-8];
	sub.f32 	%f100, %f99, %f9;
	ld.global.f32 	%f101, [%rd74+-8];
	sub.f32 	%f102, %f101, %f17;
	fma.rn.f32 	%f103, %f100, %f102, %f96;
	fma.rn.f32 	%f104, %f100, %f100, %f97;
	fma.rn.f32 	%f105, %f102, %f102, %f98;
	ld.global.f32 	%f106, [%rd75+-4];
	sub.f32 	%f107, %f106, %f9;
	ld.global.f32 	%f108, [%rd74+-4];
	sub.f32 	%f109, %f108, %f17;
	fma.rn.f32 	%f110, %f107, %f109, %f103;
	fma.rn.f32 	%f111, %f107, %f107, %f104;
	fma.rn.f32 	%f112, %f109, %f109, %f105;
	ld.global.f32 	%f113, [%rd75];
	sub.f32 	%f114, %f113, %f9;
	ld.global.f32 	%f115, [%rd74];
	sub.f32 	%f116, %f115, %f17;
	fma.rn.f32 	%f117, %f114, %f116, %f110;
	fma.rn.f32 	%f118, %f114, %f114, %f111;
	fma.rn.f32 	%f119, %f116, %f116, %f112;
	ld.global.f32 	%f120, [%rd75+4];
	sub.f32 	%f121, %f120, %f9;
	ld.global.f32 	%f122, [%rd74+4];
	sub.f32 	%f123, %f122, %f17;
	fma.rn.f32 	%f124, %f121, %f123, %f117;
	fma.rn.f32 	%f125, %f121, %f121, %f118;
	fma.rn.f32 	%f126, %f123, %f123, %f119;
	ld.global.f32 	%f127, [%rd75+8];
	sub.f32 	%f128, %f127, %f9;
	ld.global.f32 	%f129, [%rd74+8];
	sub.f32 	%f130, %f129, %f17;
	fma.rn.f32 	%f131, %f128, %f130, %f124;
	fma.rn.f32 	%f132, %f128, %f128, %f125;
	fma.rn.f32 	%f133, %f130, %f130, %f126;
	ld.global.f32 	%f134, [%rd75+12];
	sub.f32 	%f135, %f134, %f9;
	ld.global.f32 	%f136, [%rd74+12];
	sub.f32 	%f137, %f136, %f17;
	fma.rn.f32 	%f213, %f135, %f137, %f131;
	fma.rn.f32 	%f214, %f135, %f135, %f132;
	fma.rn.f32 	%f215, %f137, %f137, %f133;
	add.s32 	%r29, %r29, 8;
	add.s64 	%rd75, %rd75, 32;
	add.s64 	%rd74, %rd74, 32;
	setp.ne.s32 	%p14, %r29, 0;
	@%p14 bra 	$L__BB2_18;
$L__BB2_19:
	setp.eq.s32 	%p15, %r3, 0;
	@%p15 bra 	$L__BB2_27;
	and.b32  	%r9, %r15, 3;
	setp.lt.u32 	%p16, %r3, 4;
	@%p16 bra 	$L__BB2_22;
	mul.wide.u32 	%rd52, %r31, 4;
	add.s64 	%rd53, %rd3, %rd52;
	ld.global.f32 	%f139, [%rd53];
	sub.f32 	%f140, %f139, %f9;
	add.s64 	%rd54, %rd17, %rd52;
	ld.global.f32 	%f141, [%rd54];
	sub.f32 	%f142, %f141, %f17;
	fma.rn.f32 	%f143, %f140, %f142, %f213;
	fma.rn.f32 	%f144, %f140, %f140, %f214;
	fma.rn.f32 	%f145, %f142, %f142, %f215;
	ld.global.f32 	%f146, [%rd53+4];
	sub.f32 	%f147, %f146, %f9;
	ld.global.f32 	%f148, [%rd54+4];
	sub.f32 	%f149, %f148, %f17;
	fma.rn.f32 	%f150, %f147, %f149, %f143;
	fma.rn.f32 	%f151, %f147, %f147, %f144;
	fma.rn.f32 	%f152, %f149, %f149, %f145;
	ld.global.f32 	%f153, [%rd53+8];
	sub.f32 	%f154, %f153, %f9;
	ld.global.f32 	%f155, [%rd54+8];
	sub.f32 	%f156, %f155, %f17;
	fma.rn.f32 	%f157, %f154, %f156, %f150;
	fma.rn.f32 	%f158, %f154, %f154, %f151;
	fma.rn.f32 	%f159, %f156, %f156, %f152;
	ld.global.f32 	%f160, [%rd53+12];
	sub.f32 	%f161, %f160, %f9;
	ld.global.f32 	%f162, [%rd54+12];
	sub.f32 	%f163, %f162, %f17;
	fma.rn.f32 	%f213, %f161, %f163, %f157;
	fma.rn.f32 	%f214, %f161, %f161, %f158;
	fma.rn.f32 	%f215, %f163, %f163, %f159;
	add.s32 	%r31, %r31, 4;
$L__BB2_22:
	setp.eq.s32 	%p17, %r9, 0;
	@%p17 bra 	$L__BB2_27;
	setp.eq.s32 	%p18, %r9, 1;
	@%p18 bra 	$L__BB2_25;
	mul.wide.u32 	%rd55, %r31, 4;
	add.s64 	%rd56, %rd3, %rd55;
	ld.global.f32 	%f165, [%rd56];
	sub.f32 	%f166, %f165, %f9;
	add.s64 	%rd57, %rd17, %rd55;
	ld.global.f32 	%f167, [%rd57];
	sub.f32 	%f168, %f167, %f17;
	fma.rn.f32 	%f169, %f166, %f168, %f213;
	fma.rn.f32 	%f170, %f166, %f166, %f214;
	fma.rn.f32 	%f171, %f168, %f168, %f215;
	ld.global.f32 	%f172, [%rd56+4];
	sub.f32 	%f173, %f172, %f9;
	ld.global.f32 	%f174, [%rd57+4];
	sub.f32 	%f175, %f174, %f17;
	fma.rn.f32 	%f213, %f173, %f175, %f169;
	fma.rn.f32 	%f214, %f173, %f173, %f170;
	fma.rn.f32 	%f215, %f175, %f175, %f171;
	add.s32 	%r31, %r31, 2;
$L__BB2_25:
	and.b32  	%r28, %r15, 1;
	setp.eq.b32 	%p19, %r28, 1;
	not.pred 	%p20, %p19;
	@%p20 bra 	$L__BB2_27;
	mul.wide.u32 	%rd58, %r31, 4;
	add.s64 	%rd59, %rd3, %rd58;
	ld.global.f32 	%f176, [%rd59];
	sub.f32 	%f177, %f176, %f9;
	add.s64 	%rd60, %rd17, %rd58;
	ld.global.f32 	%f178, [%rd60];
	sub.f32 	%f179, %f178, %f17;
	fma.rn.f32 	%f213, %f177, %f179, %f213;
	fma.rn.f32 	%f214, %f177, %f177, %f214;
	fma.rn.f32 	%f215, %f179, %f179, %f215;
$L__BB2_27:
	mul.f32 	%f217, %f214, %f215;
$L__BB2_28:
	sqrt.rn.f32 	%f180, %f217;
	div.rn.f32 	%f181, %f213, %f180;
	cvta.to.global.u64 	%rd61, %rd38;
	mul.wide.s32 	%rd62, %r1, 4;
	add.s64 	%rd63, %rd61, %rd62;
	st.global.f32 	[%rd63], %f181;
$L__BB2_29:
	ret;

}
	// .globl	_Z19lib_match_cc_kernelIdEvPKT_S2_iiPS0_i
.visible .entry _Z19lib_match_cc_kernelIdEvPKT_S2_iiPS0_i(
	.param .u64 .ptr .align 1 _Z19lib_match_cc_kernelIdEvPKT_S2_iiPS0_i_param_0,
	.param .u64 .ptr .align 1 _Z19lib_match_cc_kernelIdEvPKT_S2_iiPS0_i_param_1,
	.param .u32 _Z19lib_match_cc_kernelIdEvPKT_S2_iiPS0_i_param_2,
	.param .u32 _Z19lib_match_cc_kernelIdEvPKT_S2_iiPS0_i_param_3,
	.param .u64 .ptr .align 1 _Z19lib_match_cc_kernelIdEvPKT_S2_iiPS0_i_param_4,
	.param .u32 _Z19lib_match_cc_kernelIdEvPKT_S2_iiPS0_i_param_5
)
{
	.reg .pred 	%p<21>;
	.reg .b32 	%r<33>;
	.reg .b64 	%rd<77>;
	.reg .b64 	%fd<218>;

	ld.param.u64 	%rd35, [_Z19lib_match_cc_kernelIdEvPKT_S2_iiPS0_i_param_0];
	ld.param.u64 	%rd36, [_Z19lib_match_cc_kernelIdEvPKT_S2_iiPS0_i_param_1];
	ld.param.u32 	%r14, [_Z19lib_match_cc_kernelIdEvPKT_S2_iiPS0_i_param_2];
	ld.param.u32 	%r15, [_Z19lib_match_cc_kernelIdEvPKT_S2_iiPS0_i_param_3];
	ld.param.u32 	%r16, [_Z19lib_match_cc_kernelIdEvPKT_S2_iiPS0_i_param_5];
	mov.u32 	%r17, %tid.x;
	mov.u32 	%r18, %ntid.x;
	mov.u32 	%r19, %ctaid.x;
	mad.lo.s32 	%r1, %r18, %r19, %r17;
	setp.ge.s32 	%p1, %r1, %r16;
	@%p1 bra 	$L__BB3_29;
	cvta.to.global.u64 	%rd1, %rd35;
	cvta.to.global.u64 	%rd2, %rd36;
	div.s32 	%r20, %r1, %r14;
	mul.lo.s32 	%r21, %r20, %r14;
	sub.s32 	%r22, %r1, %r21;
	mul.lo.s32 	%r2, %r20, %r15;
	mul.wide.s32 	%rd38, %r2, 8;
	add.s64 	%rd3, %rd1, %rd38;
	mul.lo.s32 	%r23, %r2, %r14;
	cvt.s64.s32 	%rd39, %r23;
	mul.lo.s32 	%r24, %r22, %r15;
	cvt.s64.s32 	%rd40, %r24;
	add.s64 	%rd4, %rd39, %rd40;
	cvt.s64.s32 	%rd5, %r15;
	setp.eq.s32 	%p2, %r15, 0;
	mov.f64 	%fd186, 0d0000000000000000;
	@%p2 bra 	$L__BB3_8;
	and.b32  	%r25, %r15, 3;
	setp.eq.s32 	%p3, %r25, 0;
	mov.f64 	%fd186, 0d0000000000000000;
	mov.u64 	%rd67, %rd3;
	@%p3 bra 	$L__BB3_5;
	and.b64  	%rd65, %rd5, 3;
	mov.f64 	%fd186, 0d0000000000000000;
	mov.u64 	%rd67, %rd3;
$L__BB3_4:
	.pragma "nounroll";
	ld.global.f64 	%fd61, [%rd67];
	add.f64 	%fd186, %fd186, %fd61;
	add.s64 	%rd67, %rd67, 8;
	add.s64 	%rd65, %rd65, -1;
	setp.ne.s64 	%p4, %rd65, 0;
	@%p4 bra 	$L__BB3_4;
$L__BB3_5:
	add.s64 	%rd41, %rd5, -1;
	and.b64  	%rd42, %rd41, 2305843009213693951;
	setp.lt.u64 	%p5, %rd42, 3;
	@%p5 bra 	$L__BB3_8;
	shl.b64 	%rd43, %rd5, 3;
	add.s64 	%rd12, %rd3, %rd43;
	mov.u64 	%rd69, %rd67;
$L__BB3_7:
	ld.global.f64 	%fd62, [%rd69];
	add.f64 	%fd63, %fd186, %fd62;
	ld.global.f64 	%fd64, [%rd69+8];
	add.f64 	%fd65, %fd63, %fd64;
	ld.global.f64 	%fd66, [%rd69+16];
	add.f64 	%fd67, %fd65, %fd66;
	ld.global.f64 	%fd68, [%rd69+24];
	add.f64 	%fd186, %fd67, %fd68;
	add.s64 	%rd67, %rd67, 32;
	add.s64 	%rd69, %rd69, 32;
	setp.ne.s64 	%p6, %rd67, %rd12;
	@%p6 bra 	$L__BB3_7;
$L__BB3_8:
	shl.b64 	%rd44, %rd4, 3;
	add.s64 	%rd17, %rd2, %rd44;
	setp.eq.s32 	%p7, %r15, 0;
	cvt.rn.f64.s32 	%fd8, %r15;
	div.rn.f64 	%fd9, %fd186, %fd8;
	mov.f64 	%fd191, 0d0000000000000000;
	@%p7 bra 	$L__BB3_15;
	and.b32  	%r26, %r15, 3;
	setp.eq.s32 	%p8, %r26, 0;
	mov.f64 	%fd191, 0d0000000000000000;
	mov.u64 	%rd72, %rd17;
	@%p8 bra 	$L__BB3_12;
	and.b64  	%rd70, %rd5, 3;
	mov.f64 	%fd191, 0d0000000000000000;
	mov.u64 	%rd72, %rd17;
$L__BB3_11:
	.pragma "nounroll";
	ld.global.f64 	%fd73, [%rd72];
	add.f64 	%fd191, %fd191, %fd73;
	add.s64 	%rd72, %rd72, 8;
	add.s64 	%rd70, %rd70, -1;
	setp.ne.s64 	%p9, %rd70, 0;
	@%p9 bra 	$L__BB3_11;
$L__BB3_12:
	add.s64 	%rd45, %rd5, -1;
	and.b64  	%rd46, %rd45, 2305843009213693951;
	setp.lt.u64 	%p10, %rd46, 3;
	@%p10 bra 	$L__BB3_15;
	shl.b64 	%rd47, %rd5, 3;
	add.s64 	%rd24, %rd17, %rd47;
	mov.u64 	%rd74, %rd72;
$L__BB3_14:
	ld.global.f64 	%fd74, [%rd74];
	add.f64 	%fd75, %fd191, %fd74;
	ld.global.f64 	%fd76, [%rd74+8];
	add.f64 	%fd77, %fd75, %fd76;
	ld.global.f64 	%fd78, [%rd74+16];
	add.f64 	%fd79, %fd77, %fd78;
	ld.global.f64 	%fd80, [%rd74+24];
	add.f64 	%fd191, %fd79, %fd80;
	add.s64 	%rd72, %rd72, 32;
	add.s64 	%rd74, %rd74, 32;
	setp.ne.s64 	%p11, %rd72, %rd24;
	@%p11 bra 	$L__BB3_14;
$L__BB3_15:
	div.rn.f64 	%fd17, %fd191, %fd8;
	setp.lt.s32 	%p12, %r15, 1;
	mov.f64 	%fd213, 0d0000000000000000;
	mov.f64 	%fd217, %fd213;
	@%p12 bra 	$L__BB3_28;
	and.b32  	%r3, %r15, 7;
	setp.lt.u32 	%p13, %r15, 8;
	mov.f64 	%fd215, 0d0000000000000000;
	mov.b32 	%r31, 0;
	mov.f64 	%fd214, %fd215;
	mov.f64 	%fd213, %fd215;
	@%p13 bra 	$L__BB3_19;
	and.b32  	%r31, %r15, 2147483640;
	neg.s32 	%r29, %r31;
	add.s64 	%rd49, %rd38, %rd1;
	add.s64 	%rd76, %rd49, 32;
	add.s64 	%rd51, %rd44, %rd2;
	add.s64 	%rd75, %rd51, 32;
	mov.f64 	%fd215, 0d0000000000000000;
$L__BB3_18:
	.pragma "nounroll";
	ld.global.f64 	%fd85, [%rd76+-32];
	sub.f64 	%fd86, %fd85, %fd9;
	ld.global.f64 	%fd87, [%rd75+-32];
	sub.f64 	%fd88, %fd87, %fd17;
	fma.rn.f64 	%fd89, %fd86, %fd88, %fd213;
	fma.rn.f64 	%fd90, %fd86, %fd86, %fd214;
	fma.rn.f64 	%fd91, %fd88, %fd88, %fd215;
	ld.global.f64 	%fd92, [%rd76+-24];
	sub.f64 	%fd93, %fd92, %fd9;
	ld.global.f64 	%fd94, [%rd75+-24];
	sub.f64 	%fd95, %fd94, %fd17;
	fma.rn.f64 	%fd96, %fd93, %fd95, %fd89;
	fma.rn.f64 	%fd97, %fd93, %fd93, %fd90;
	fma.rn.f64 	%fd98, %fd95, %fd95, %fd91;
	ld.global.f64 	%fd99, [%rd76+-16];
	sub.f64 	%fd100, %fd99, %fd9;
	ld.global.f64 	%fd101, [%rd75+-16];
	sub.f64 	%fd102, %fd101, %fd17;
	fma.rn.f64 	%fd103, %fd100, %fd102, %fd96;
	fma.rn.f64 	%fd104, %fd100, %fd100, %fd97;
	fma.rn.f64 	%fd105, %fd102, %fd102, %fd98;
	ld.global.f64 	%fd106, [%rd76+-8];
	sub.f64 	%fd107, %fd106, %fd9;
	ld.global.f64 	%fd108, [%rd75+-8];
	sub.f64 	%fd109, %fd108, %fd17;
	fma.rn.f64 	%fd110, %fd107, %fd109, %fd103;
	fma.rn.f64 	%fd111, %fd107, %fd107, %fd104;
	fma.rn.f64 	%fd112, %fd109, %fd109, %fd105;
	ld.global.f64 	%fd113, [%rd76];
	sub.f64 	%fd114, %fd113, %fd9;
	ld.global.f64 	%fd115, [%rd75];
	sub.f64 	%fd116, %fd115, %fd17;
	fma.rn.f64 	%fd117, %fd114, %fd116, %fd110;
	fma.rn.f64 	%fd118, %fd114, %fd114, %fd111;
	fma.rn.f64 	%fd119, %fd116, %fd116, %fd112;
	ld.global.f64 	%fd120, [%rd76+8];
	sub.f64 	%fd121, %fd120, %fd9;
	ld.global.f64 	%fd122, [%rd75+8];
	sub.f64 	%fd123, %fd122, %fd17;
	fma.rn.f64 	%fd124, %fd121, %fd123, %fd117;
	fma.rn.f64 	%fd125, %fd121, %fd121, %fd118;
	fma.rn.f64 	%fd126, %fd123, %fd123, %fd119;
	ld.global.f64 	%fd127, [%rd76+16];
	sub.f64 	%fd128, %fd127, %fd9;
	ld.global.f64 	%fd129, [%rd75+16];
	sub.f64 	%fd130, %fd129, %fd17;
	fma.rn.f64 	%fd131, %fd128, %fd130, %fd124;
	fma.rn.f64 	%fd132, %fd128, %fd128, %fd125;
	fma.rn.f64 	%fd133, %fd130, %fd130, %fd126;
	ld.global.f64 	%fd134, [%rd76+24];
	sub.f64 	%fd135, %fd134, %fd9;
	ld.global.f64 	%fd136, [%rd75+24];
	sub.f64 	%fd137, %fd136, %fd17;
	fma.rn.f64 	%fd213, %fd135, %fd137, %fd131;
	fma.rn.f64 	%fd214, %fd135, %fd135, %fd132;
	fma.rn.f64 	%fd215, %fd137, %fd137, %fd133;
	add.s32 	%r29, %r29, 8;
	add.s64 	%rd76, %rd76, 64;
	add.s64 	%rd75, %rd75, 64;
	setp.ne.s32 	%p14, %r29, 0;
	@%p14 bra 	$L__BB3_18;
$L__BB3_19:
	setp.eq.s32 	%p15, %r3, 0;
	@%p15 bra 	$L__BB3_27;
	and.b32  	%r9, %r15, 3;
	setp.lt.u32 	%p16, %r3, 4;
	@%p16 bra 	$L__BB3_22;
	mul.wide.u32 	%rd52, %r31, 8;
	add.s64 	%rd53, %rd3, %rd52;
	ld.global.f64 	%fd139, [%rd53];
	sub.f64 	%fd140, %fd139, %fd9;
	add.s64 	%rd54, %rd17, %rd52;
	ld.global.f64 	%fd141, [%rd54];
	sub.f64 	%fd142, %fd141, %fd17;
	fma.rn.f64 	%fd143, %fd140, %fd142, %fd213;
	fma.rn.f64 	%fd144, %fd140, %fd140, %fd214;
	fma.rn.f64 	%fd145, %fd142, %fd142, %fd215;
	ld.global.f64 	%fd146, [%rd53+8];
	sub.f64 	%fd147, %fd146, %fd9;
	ld.global.f64 	%fd148, [%rd54+8];
	sub.f64 	%fd149, %fd148, %fd17;
	fma.rn.f64 	%fd150, %fd147, %fd149, %fd143;
	fma.rn.f64 	%fd151, %fd147, %fd147, %fd144;
	fma.rn.f64 	%fd152, %fd149, %fd149, %fd145;
	ld.global.f64 	%fd153, [%rd53+16];
	sub.f64 	%fd154, %fd153, %fd9;
	ld.global.f64 	%fd155, [%rd54+16];
	sub.f64 	%fd156, %fd155, %fd17;
	fma.rn.f64 	%fd157, %fd154, %fd156, %fd150;
	fma.rn.f64 	%fd158, %fd154, %fd154, %fd151;
	fma.rn.f64 	%fd159, %fd156, %fd156, %fd152;
	ld.global.f64 	%fd160, [%rd53+24];
	sub.f64 	%fd161, %fd160, %fd9;
	ld.global.f64 	%fd162, [%rd54+24];
	sub.f64 	%fd163, %fd162, %fd17;
	fma.rn.f64 	%fd213, %fd161, %fd163, %fd157;
	fma.rn.f64 	%fd214, %fd161, %fd161, %fd158;
	fma.rn.f64 	%fd215, %fd163, %fd163, %fd159;
	add.s32 	%r31, %r31, 4;
$L__BB3_22:
	setp.eq.s32 	%p17, %r9, 0;
	@%p17 bra 	$L__BB3_27;
	setp.eq.s32 	%p18, %r9, 1;
	@%p18 bra 	$L__BB3_25;
	mul.wide.u32 	%rd55, %r31, 8;
	add.s64 	%rd56, %rd3, %rd55;
	ld.global.f64 	%fd165, [%rd56];
	sub.f64 	%fd166, %fd165, %fd9;
	add.s64 	%rd57, %rd17, %rd55;
	ld.global.f64 	%fd167, [%rd57];
	sub.f64 	%fd168, %fd167, %fd17;
	fma.rn.f64 	%fd169, %fd166, %fd168, %fd213;
	fma.rn.f64 	%fd170, %fd166, %fd166, %fd214;
	fma.rn.f64 	%fd171, %fd168, %fd168, %fd215;
	ld.global.f64 	%fd172, [%rd56+8];
	sub.f64 	%fd173, %fd172, %fd9;
	ld.global.f64 	%fd174, [%rd57+8];
	sub.f64 	%fd175, %fd174, %fd17;
	fma.rn.f64 	%fd213, %fd173, %fd175, %fd169;
	fma.rn.f64 	%fd214, %fd173, %fd173, %fd170;
	fma.rn.f64 	%fd215, %fd175, %fd175, %fd171;
	add.s32 	%r31, %r31, 2;
$L__BB3_25:
	and.b32  	%r28, %r15, 1;
	setp.eq.b32 	%p19, %r28, 1;
	not.pred 	%p20, %p19;
	@%p20 bra 	$L__BB3_27;
	mul.wide.u32 	%rd58, %r31, 8;
	add.s64 	%rd59, %rd3, %rd58;
	ld.global.f64 	%fd176, [%rd59];
	sub.f64 	%fd177, %fd176, %fd9;
	add.s64 	%rd60, %rd17, %rd58;
	ld.global.f64 	%fd178, [%rd60];
	sub.f64 	%fd179, %fd178, %fd17;
	fma.rn.f64 	%fd213, %fd177, %fd179, %fd213;
	fma.rn.f64 	%fd214, %fd177, %fd177, %fd214;
	fma.rn.f64 	%fd215, %fd179, %fd179, %fd215;
$L__BB3_27:
	mul.f64 	%fd217, %fd214, %fd215;
$L__BB3_28:
	ld.param.u64 	%rd64, [_Z19lib_match_cc_kernelIdEvPKT_S2_iiPS0_i_param_4];
	sqrt.rn.f64 	%fd180, %fd217;
	div.rn.f64 	%fd181, %fd213, %fd180;
	cvta.to.global.u64 	%rd61, %rd64;
	mul.wide.s32 	%rd62, %r1, 8;
	add.s64 	%rd63, %rd61, %rd62;
	st.global.f64 	[%rd63], %fd181;
$L__BB3_29:
	ret;

}


// ===== COMPILED SASS (sm_100) =====

	.target	sm_100

	.elftype	@"ET_EXEC"


//--------------------- .note.nv.tkinfo           --------------------------
	.section	.note.nv.tkinfo,"",@"SHT_NOTE"
	.sectionflags	@"SHF_NOTE_NV_TKINFO"
	.tkinfo
        /*0018*/ 	.word	0x00000002
        /*0030*/ 	.string	""
        /*0030*/ 	.string	"ptxas"
        /*0030*/ 	.string	"Cuda compilation tools, release 13.0, V13.0.88"
        /*0030*/ 	.string	"Build cuda_13.0.r13.0/compiler.36424714_0"
        /*0030*/ 	.string	"-arch sm_100 -m 64 "



//--------------------- .note.nv.cuinfo           --------------------------
	.section	.note.nv.cuinfo,"",@"SHT_NOTE"
	.sectionflags	@"SHF_NOTE_NV_CUINFO"
        /*0018*/ 	.short	0x0002
        /*001a*/ 	.short	0x0064
        /*001c*/ 	.short	0x0082
	.zero		2


//--------------------- .nv.info                  --------------------------
	.section	.nv.info,"",@"SHT_CUDA_INFO"
	.align	4


	//----- nvinfo : EIATTR_REGCOUNT
	.align		4
        /*0000*/ 	.byte	0x04, 0x2f
        /*0002*/ 	.short	(.L_1 - .L_0)
	.align		4
.L_0:
        /*0004*/ 	.word	index@(_Z19lib_match_cc_kernelIfEvPKT_S2_iiPS0_)
        /*0008*/ 	.word	0x00000020


	//----- nvinfo : EIATTR_FRAME_SIZE
	.align		4
.L_1:
        /*000c*/ 	.byte	0x04, 0x11
        /*000e*/ 	.short	(.L_3 - .L_2)
	.align		4
.L_2:
        /*0010*/ 	.word	index@($__internal_7_$__cuda_sm3x_div_rn_noftz_f32_slowpath)
        /*0014*/ 	.word	0x00000000


	//----- nvinfo : EIATTR_FRAME_SIZE
	.align		4
.L_3:
        /*0018*/ 	.byte	0x04, 0x11
        /*001a*/ 	.short	(.L_5 - .L_4)
	.align		4
.L_4:
        /*001c*/ 	.word	index@($__internal_6_$__cuda_sm20_sqrt_rn_f32_slowpath)
        /*0020*/ 	.word	0x00000000


	//----- nvinfo : EIATTR_FRAME_SIZE
	.align		4
.L_5:
        /*0024*/ 	.byte	0x04, 0x11
        /*0026*/ 	.short	(.L_7 - .L_6)
	.align		4
.L_6:
        /*0028*/ 	.word	index@(_Z19lib_match_cc_kernelIfEvPKT_S2_iiPS0_)
        /*002c*/ 	.word	0x00000000


	//----- nvinfo : EIATTR_REGCOUNT
	.align		4
.L_7:
        /*0030*/ 	.byte	0x04, 0x2f
        /*0032*/ 	.short	(.L_9 - .L_8)
	.align		4
.L_8:
        /*0034*/ 	.word	index@(_Z19lib_match_cc_kernelIdEvPKT_S2_iiPS0_)
        /*0038*/ 	.word	0x00000028


	//----- nvinfo : EIATTR_FRAME_SIZE
	.align		4
.L_9:
        /*003c*/ 	.byte	0x04, 0x11
        /*003e*/ 	.short	(.L_11 - .L_10)
	.align		4
.L_10:
        /*0040*/ 	.word	index@($__internal_5_$__cuda_sm20_dsqrt_rn_f64_mediumpath_v1)
        /*0044*/ 	.word	0x00000000


	//----- nvinfo : EIATTR_FRAME_SIZE
	.align		4
.L_11:
        /*0048*/ 	.byte	0x04, 0x11
        /*004a*/ 	.short	(.L_13 - .L_12)
	.align		4
.L_12:
        /*004c*/ 	.word	index@($__internal_4_$__cuda_sm20_div_rn_f64_full)
        /*0050*/ 	.word	0x00000000


	//----- nvinfo : EIATTR_FRAME_SIZE
	.align		4
.L_13:
        /*0054*/ 	.byte	0x04, 0x11
        /*0056*/ 	.short	(.L_15 - .L_14)
	.align		4
.L_14:
        /*0058*/ 	.word	index@(_Z19lib_match_cc_kernelIdEvPKT_S2_iiPS0_)
        /*005c*/ 	.word	0x00000000


	//----- nvinfo : EIATTR_REGCOUNT
	.align		4
.L_15:
        /*0060*/ 	.byte	0x04, 0x2f
        /*0062*/ 	.short	(.L_17 - .L_16)
	.align		4
.L_16:
        /*0064*/ 	.word	index@(_Z19lib_match_cc_kernelIfEvPKT_S2_iiPS0_i)
        /*0068*/ 	.word	0x00000020


	//----- nvinfo : EIATTR_FRAME_SIZE
	.align		4
.L_17:
        /*006c*/ 	.byte	0x04, 0x11
        /*006e*/ 	.short	(.L_19 - .L_18)
	.align		4
.L_18:
        /*0070*/ 	.word	index@($__internal_3_$__cuda_sm3x_div_rn_noftz_f32_slowpath)
        /*0074*/ 	.word	0x00000000


	//----- nvinfo : EIATTR_FRAME_SIZE
	.align		4
.L_19:
        /*0078*/ 	.byte	0x04, 0x11
        /*007a*/ 	.short	(.L_21 - .L_20)
	.align		4
.L_20:
        /*007c*/ 	.word	index@($__internal_2_$__cuda_sm20_sqrt_rn_f32_slowpath)
        /*0080*/ 	.word	0x00000000


	//----- nvinfo : EIATTR_FRAME_SIZE
	.align		4
.L_21:
        /*0084*/ 	.byte	0x04, 0x11
        /*0086*/ 	.short	(.L_23 - .L_22)
	.align		4
.L_22:
        /*0088*/ 	.word	index@(_Z19lib_match_cc_kernelIfEvPKT_S2_iiPS0_i)
        /*008c*/ 	.word	0x00000000


	//----- nvinfo : EIATTR_REGCOUNT
	.align		4
.L_23:
        /*0090*/ 	.byte	0x04, 0x2f
        /*0092*/ 	.short	(.L_25 - .L_24)
	.align		4
.L_24:
        /*0094*/ 	.word	index@(_Z19lib_match_cc_kernelIdEvPKT_S2_iiPS0_i)
        /*0098*/ 	.word	0x00000028


	//----- nvinfo : EIATTR_FRAME_SIZE
	.align		4
.L_25:
        /*009c*/ 	.byte	0x04, 0x11
        /*009e*/ 	.short	(.L_27 - .L_26)
	.align		4
.L_26:
        /*00a0*/ 	.word	index@($__internal_1_$__cuda_sm20_dsqrt_rn_f64_mediumpath_v1)
        /*00a4*/ 	.word	0x00000000


	//----- nvinfo : EIATTR_FRAME_SIZE
	.align		4
.L_27:
        /*00a8*/ 	.byte	0x04, 0x11
        /*00aa*/ 	.short	(.L_29 - .L_28)
	.align		4
.L_28:
        /*00ac*/ 	.word	index@($__internal_0_$__cuda_sm20_div_rn_f64_full)
        /*00b0*/ 	.word	0x00000000


	//----- nvinfo : EIATTR_FRAME_SIZE
	.align		4
.L_29:
        /*00b4*/ 	.byte	0x04, 0x11
        /*00b6*/ 	.short	(.L_31 - .L_30)
	.align		4
.L_30:
        /*00b8*/ 	.word	index@(_Z19lib_match_cc_kernelIdEvPKT_S2_iiPS0_i)
        /*00bc*/ 	.word	0x00000000


	//----- nvinfo : EIATTR_MIN_STACK_SIZE
	.align		4
.L_31:
        /*00c0*/ 	.byte	0x04, 0x12
        /*00c2*/ 	.short	(.L_33 - .L_32)
	.align		4
.L_32:
        /*00c4*/ 	.word	index@(_Z19lib_match_cc_kernelIdEvPKT_S2_iiPS0_i)
        /*00c8*/ 	.word	0x00000000


	//----- nvinfo : EIATTR_MIN_STACK_SIZE
	.align		4
.L_33:
        /*00cc*/ 	.byte	0x04, 0x12
        /*00ce*/ 	.short	(.L_35 - .L_34)
	.align		4
.L_34:
        /*00d0*/ 	.word	index@(_Z19lib_match_cc_kernelIfEvPKT_S2_iiPS0_i)
        /*00d4*/ 	.word	0x00000000


	//----- nvinfo : EIATTR_MIN_STACK_SIZE
	.align		4
.L_35:
        /*00d8*/ 	.byte	0x04, 0x12
        /*00da*/ 	.short	(.L_37 - .L_36)
	.align		4
.L_36:
        /*00dc*/ 	.word	index@(_Z19lib_match_cc_kernelIdEvPKT_S2_iiPS0_)
        /*00e0*/ 	.word	0x00000000


	//----- nvinfo : EIATTR_MIN_STACK_SIZE
	.align		4
.L_37:
        /*00e4*/ 	.byte	0x04, 0x12
        /*00e6*/ 	.short	(.L_39 - .L_38)
	.align		4
.L_38:
        /*00e8*/ 	.word	index@(_Z19lib_match_cc_kernelIfEvPKT_S2_iiPS0_)
        /*00ec*/ 	.word	0x00000000
.L_39:


//--------------------- .nv.compat                --------------------------
	.section	.nv.compat,"",@"SHT_CUDA_COMPAT_INFO"
	.align	4
        /*0000*/ 	.byte	0x02, 0x09, 0x00, 0x00, 0x02, 0x02, 0x01, 0x00, 0x02, 0x05, 0x05, 0x00, 0x03, 0x07, 0x01, 0x01
        /*0010*/ 	.byte	0x02, 0x03, 0x00, 0x00, 0x02, 0x06, 0x01, 0x00, 0x04, 0x0b, 0x08, 0x00, 0x01, 0x00, 0x00, 0x00
        /*0020*/ 	.byte	0x00, 0x00, 0x00, 0x00


//--------------------- .nv.info._Z19lib_match_cc_kernelIdEvPKT_S2_iiPS0_i --------------------------
	.section	.nv.info._Z19lib_match_cc_kernelIdEvPKT_S2_iiPS0_i,"",@"SHT_CUDA_INFO"
	.sectionflags	@""
	.align	4


	//----- nvinfo : EIATTR_CUDA_API_VERSION
	.align		4
        /*0000*/ 	.byte	0x04, 0x37
        /*0002*/ 	.short	(.L_41 - .L_40)
.L_40:
        /*0004*/ 	.word	0x00000082


	//----- nvinfo : EIATTR_KPARAM_INFO
	.align		4
.L_41:
        /*0008*/ 	.byte	0x04, 0x17
        /*000a*/ 	.short	(.L_43 - .L_42)
.L_42:
        /*000c*/ 	.word	0x00000000
        /*0010*/ 	.short	0x0005
        /*0012*/ 	.short	0x0020
        /*0014*/ 	.byte	0x00, 0xf0, 0x11, 0x00


	//----- nvinfo : EIATTR_KPARAM_INFO
	.align		4
.L_43:
        /*0018*/ 	.byte	0x04, 0x17
        /*001a*/ 	.short	(.L_45 - .L_44)
.L_44:
        /*001c*/ 	.word	0x00000000
        /*0020*/ 	.short	0x0004
        /*0022*/ 	.short	0x0018
        /*0024*/ 	.byte	0x00, 0xf5, 0x21, 0x00


	//----- nvinfo : EIATTR_KPARAM_INFO
	.align		4
.L_45:
        /*0028*/ 	.byte	0x04, 0x17
        /*002a*/ 	.short	(.L_47 - .L_46)
.L_46:
        /*002c*/ 	.word	0x00000000
        /*0030*/ 	.short	0x0003
        /*0032*/ 	.short	0x0014
        /*0034*/ 	.byte	0x00, 0xf0, 0x11, 0x00


	//----- nvinfo : EIATTR_KPARAM_INFO
	.align		4
.L_47:
        /*0038*/ 	.byte	0x04, 0x17
        /*003a*/ 	.short	(.L_49 - .L_48)
.L_48:
        /*003c*/ 	.word	0x00000000
        /*0040*/ 	.short	0x0002
        /*0042*/ 	.short	0x0010
        /*0044*/ 	.byte	0x00, 0xf0, 0x11, 0x00


	//----- nvinfo : EIATTR_KPARAM_INFO
	.align		4
.L_49:
        /*0048*/ 	.byte	0x04, 0x17
        /*004a*/ 	.short	(.L_51 - .L_50)
.L_50:
        /*004c*/ 	.word	0x00000000
        /*0050*/ 	.short	0x0001
        /*0052*/ 	.short	0x0008
        /*0054*/ 	.byte	0x00, 0xf5, 0x21, 0x00


	//----- nvinfo : EIATTR_KPARAM_INFO
	.align		4
.L_51:
        /*0058*/ 	.byte	0x04, 0x17
        /*005a*/ 	.short	(.L_53 - .L_52)
.L_52:
        /*005c*/ 	.word	0x00000000
        /*0060*/ 	.short	0x0000
        /*0062*/ 	.short	0x0000
        /*0064*/ 	.byte	0x00, 0xf5, 0x21, 0x00


	//----- nvinfo : EIATTR_SPARSE_MMA_MASK
	.align		4
.L_53:
        /*0068*/ 	.byte	0x03, 0x50
        /*006a*/ 	.short	0x0000


	//----- nvinfo : EIATTR_MAXREG_COUNT
	.align		4
        /*006c*/ 	.byte	0x03, 0x1b
        /*006e*/ 	.short	0x00ff


	//----- nvinfo : EIATTR_MERCURY_ISA_VERSION
	.align		4
        /*0070*/ 	.byte	0x03, 0x5f
        /*0072*/ 	.short	0x0101


	//----- nvinfo : EIATTR_VRC_CTA_INIT_COUNT
	.align		4
        /*0074*/ 	.byte	0x02, 0x4a
	.zero		1
	.zero		1


	//----- nvinfo : EIATTR_EXIT_INSTR_OFFSETS
	.align		4
        /*0078*/ 	.byte	0x04, 0x1c
        /*007a*/ 	.short	(.L_55 - .L_54)


	//   ....[0]....
.L_54:
        /*007c*/ 	.word	0x00000070


	//   ....[1]....
        /*0080*/ 	.word	0x000023f0


	//----- nvinfo : EIATTR_CRS_STACK_SIZE
	.align		4
.L_55:
        /*0084*/ 	.byte	0x04, 0x1e
        /*0086*/ 	.short	(.L_57 - .L_56)
.L_56:
        /*0088*/ 	.word	0x00000000


	//----- nvinfo : EIATTR_CBANK_PARAM_SIZE
	.align		4
.L_57:
        /*008c*/ 	.byte	0x03, 0x19
        /*008e*/ 	.short	0x0024


	//----- nvinfo : EIATTR_PARAM_CBANK
	.align		4
        /*0090*/ 	.byte	0x04, 0x0a
        /*0092*/ 	.short	(.L_59 - .L_58)
	.align		4
.L_58:
        /*0094*/ 	.word	index@(.nv.constant0._Z19lib_match_cc_kernelIdEvPKT_S2_iiPS0_i)
        /*0098*/ 	.short	0x0380
        /*009a*/ 	.short	0x0024


	//----- nvinfo : EIATTR_SW_WAR
	.align		4
.L_59:
        /*009c*/ 	.byte	0x04, 0x36
        /*009e*/ 	.short	(.L_61 - .L_60)
.L_60:
        /*00a0*/ 	.word	0x00000008
.L_61:


//--------------------- .nv.info._Z19lib_match_cc_kernelIfEvPKT_S2_iiPS0_i --------------------------
	.section	.nv.info._Z19lib_match_cc_kernelIfEvPKT_S2_iiPS0_i,"",@"SHT_CUDA_INFO"
	.sectionflags	@""
	.align	4


	//----- nvinfo : EIATTR_CUDA_API_VERSION
	.align		4
        /*0000*/ 	.byte	0x04, 0x37
        /*0002*/ 	.short	(.L_63 - .L_62)
.L_62:
        /*0004*/ 	.word	0x00000082


	//----- nvinfo : EIATTR_KPARAM_INFO
	.align		4
.L_63:
        /*0008*/ 	.byte	0x04, 0x17
        /*000a*/ 	.short	(.L_65 - .L_64)
.L_64:
        /*000c*/ 	.word	0x00000000
        /*0010*/ 	.short	0x0005
        /*0012*/ 	.short	0x0020
        /*0014*/ 	.byte	0x00, 0xf0, 0x11, 0x00


	//----- nvinfo : EIATTR_KPARAM_INFO
	.align		4
.L_65:
        /*0018*/ 	.byte	0x04, 0x17
        /*001a*/ 	.short	(.L_67 - .L_66)
.L_66:
        /*001c*/ 	.word	0x00000000
        /*0020*/ 	.short	0x0004
        /*0022*/ 	.short	0x0018
        /*0024*/ 	.byte	0x00, 0xf5, 0x21, 0x00


	//----- nvinfo : EIATTR_KPARAM_INFO
	.align		4
.L_67:
        /*0028*/ 	.byte	0x04, 0x17
        /*002a*/ 	.short	(.L_69 - .L_68)
.L_68:
        /*002c*/ 	.word	0x00000000
        /*0030*/ 	.short	0x0003
        /*0032*/ 	.short	0x0014
        /*0034*/ 	.byte	0x00, 0xf0, 0x11, 0x00


	//----- nvinfo : EIATTR_KPARAM_INFO
	.align		4
.L_69:
        /*0038*/ 	.byte	0x04, 0x17
        /*003a*/ 	.short	(.L_71 - .L_70)
.L_70:
        /*003c*/ 	.word	0x00000000
        /*0040*/ 	.short	0x0002
        /*0042*/ 	.short	0x0010
        /*0044*/ 	.byte	0x00, 0xf0, 0x11, 0x00


	//----- nvinfo : EIATTR_KPARAM_INFO
	.align		4
.L_71:
        /*0048*/ 	.byte	0x04, 0x17
        /*004a*/ 	.short	(.L_73 - .L_72)
.L_72:
        /*004c*/ 	.word	0x00000000
        /*0050*/ 	.short	0x0001
        /*0052*/ 	.short	0x0008
        /*0054*/ 	.byte	0x00, 0xf5, 0x21, 0x00


	//----- nvinfo : EIATTR_KPARAM_INFO
	.align		4
.L_73:
        /*0058*/ 	.byte	0x04, 0x17
        /*005a*/ 	.short	(.L_75 - .L_74)
.L_74:
        /*005c*/ 	.word	0x00000000
        /*0060*/ 	.short	0x0000
        /*0062*/ 	.short	0x0000
        /*0064*/ 	.byte	0x00, 0xf5, 0x21, 0x00


	//----- nvinfo : EIATTR_SPARSE_MMA_MASK
	.align		4
.L_75:
        /*0068*/ 	.byte	0x03, 0x50
        /*006a*/ 	.short	0x0000


	//----- nvinfo : EIATTR_MAXREG_COUNT
	.align		4
        /*006c*/ 	.byte	0x03, 0x1b
        /*006e*/ 	.short	0x00ff


	//----- nvinfo : EIATTR_MERCURY_ISA_VERSION
	.align		4
        /*0070*/ 	.byte	0x03, 0x5f
        /*0072*/ 	.short	0x0101


	//----- nvinfo : EIATTR_VRC_CTA_INIT_COUNT
	.align		4
        /*0074*/ 	.byte	0x02, 0x4a
	.zero		1
	.zero		1


	//----- nvinfo : EIATTR_EXIT_INSTR_OFFSETS
	.align		4
        /*0078*/ 	.byte	0x04, 0x1c
        /*007a*/ 	.short	(.L_77 - .L_76)


	//   ....[0]....
.L_76:
        /*007c*/ 	.word	0x00000070


	//   ....[1]....
        /*0080*/ 	.word	0x000021f0


	//----- nvinfo : EIATTR_CRS_STACK_SIZE
	.align		4
.L_77:
        /*0084*/ 	.byte	0x04, 0x1e
        /*0086*/ 	.short	(.L_79 - .L_78)
.L_78:
        /*0088*/ 	.word	0x00000000


	//----- nvinfo : EIATTR_CBANK_PARAM_SIZE
	.align		4
.L_79:
        /*008c*/ 	.byte	0x03, 0x19
        /*008e*/ 	.short	0x0024


	//----- nvinfo : EIATTR_PARAM_CBANK
	.align		4
        /*0090*/ 	.byte	0x04, 0x0a
        /*0092*/ 	.short	(.L_81 - .L_80)
	.align		4
.L_80:
        /*0094*/ 	.word	index@(.nv.constant0._Z19lib_match_cc_kernelIfEvPKT_S2_iiPS0_i)
        /*0098*/ 	.short	0x0380
        /*009a*/ 	.short	0x0024


	//----- nvinfo : EIATTR_SW_WAR
	.align		4
.L_81:
        /*009c*/ 	.byte	0x04, 0x36
        /*009e*/ 	.short	(.L_83 - .L_82)
.L_82:
        /*00a0*/ 	.word	0x00000008
.L_83:


//--------------------- .nv.info._Z19lib_match_cc_kernelIdEvPKT_S2_iiPS0_ --------------------------
	.section	.nv.info._Z19lib_match_cc_kernelIdEvPKT_S2_iiPS0_,"",@"SHT_CUDA_INFO"
	.sectionflags	@""
	.align	4


	//----- nvinfo : EIATTR_CUDA_API_VERSION
	.align		4
        /*0000*/ 	.byte	0x04, 0x37
        /*0002*/ 	.short	(.L_85 - .L_84)
.L_84:
        /*0004*/ 	.word	0x00000082


	//----- nvinfo : EIATTR_KPARAM_INFO
	.align		4
.L_85:
        /*0008*/ 	.byte	0x04, 0x17
        /*000a*/ 	.short	(.L_87 - .L_86)
.L_86:
        /*000c*/ 	.word	0x00000000
        /*0010*/ 	.short	0x0004
        /*0012*/ 	.short	0x0018
        /*0014*/ 	.byte	0x00, 0xf5, 0x21, 0x00


	//----- nvinfo : EIATTR_KPARAM_INFO
	.align		4
.L_87:
        /*0018*/ 	.byte	0x04, 0x17
        /*001a*/ 	.short	(.L_89 - .L_88)
.L_88:
        /*001c*/ 	.word	0x00000000
        /*0020*/ 	.short	0x0003
        /*0022*/ 	.short	0x0014
        /*0024*/ 	.byte	0x00, 0xf0, 0x11, 0x00


	//----- nvinfo : EIATTR_KPARAM_INFO
	.align		4
.L_89:
        /*0028*/ 	.byte	0x04, 0x17
        /*002a*/ 	.short	(.L_91 - .L_90)
.L_90:
        /*002c*/ 	.word	0x00000000
        /*0030*/ 	.short	0x0002
        /*0032*/ 	.short	0x0010
        /*0034*/ 	.byte	0x00, 0xf0, 0x11, 0x00


	//----- nvinfo : EIATTR_KPARAM_INFO
	.align		4
.L_91:
        /*0038*/ 	.byte	0x04, 0x17
        /*003a*/ 	.short	(.L_93 - .L_92)
.L_92:
        /*003c*/ 	.word	0x00000000
        /*0040*/ 	.short	0x0001
        /*0042*/ 	.short	0x0008
        /*0044*/ 	.byte	0x00, 0xf5, 0x21, 0x00


	//----- nvinfo : EIATTR_KPARAM_INFO
	.align		4
.L_93:
        /*0048*/ 	.byte	0x04, 0x17
        /*004a*/ 	.short	(.L_95 - .L_94)
.L_94:
        /*004c*/ 	.word	0x00000000
        /*0050*/ 	.short	0x0000
        /*0052*/ 	.short	0x0000
        /*0054*/ 	.byte	0x00, 0xf5, 0x21, 0x00


	//----- nvinfo : EIATTR_SPARSE_MMA_MASK
	.align		4
.L_95:
        /*0058*/ 	.byte	0x03, 0x50
        /*005a*/ 	.short	0x0000


	//----- nvinfo : EIATTR_MAXREG_COUNT
	.align		4
        /*005c*/ 	.byte	0x03, 0x1b
        /*005e*/ 	.short	0x00ff


	//----- nvinfo : EIATTR_MERCURY_ISA_VERSION
	.align		4
        /*0060*/ 	.byte	0x03, 0x5f
        /*0062*/ 	.short	0x0101


	//----- nvinfo : EIATTR_VRC_CTA_INIT_COUNT
	.align		4
        /*0064*/ 	.byte	0x02, 0x4a
	.zero		1
	.zero		1


	//----- nvinfo : EIATTR_EXIT_INSTR_OFFSETS
	.align		4
        /*0068*/ 	.byte	0x04, 0x1c
        /*006a*/ 	.short	(.L_97 - .L_96)


	//   ....[0]....
.L_96:
        /*006c*/ 	.word	0x000023c0


	//----- nvinfo : EIATTR_CRS_STACK_SIZE
	.align		4
.L_97:
        /*0070*/ 	.byte	0x04, 0x1e
        /*0072*/ 	.short	(.L_99 - .L_98)
.L_98:
        /*0074*/ 	.word	0x00000000


	//----- nvinfo : EIATTR_CBANK_PARAM_SIZE
	.align		4
.L_99:
        /*0078*/ 	.byte	0x03, 0x19
        /*007a*/ 	.short	0x0020


	//----- nvinfo : EIATTR_PARAM_CBANK
	.align		4
        /*007c*/ 	.byte	0x04, 0x0a
        /*007e*/ 	.short	(.L_101 - .L_100)
	.align		4
.L_100:
        /*0080*/ 	.word	index@(.nv.constant0._Z19lib_match_cc_kernelIdEvPKT_S2_iiPS0_)
        /*0084*/ 	.short	0x0380
        /*0086*/ 	.short	0x0020


	//----- nvinfo : EIATTR_SW_WAR
	.align		4
.L_101:
        /*0088*/ 	.byte	0x04, 0x36
        /*008a*/ 	.short	(.L_103 - .L_102)
.L_102:
        /*008c*/ 	.word	0x00000008
.L_103:


//--------------------- .nv.info._Z19lib_match_cc_kernelIfEvPKT_S2_iiPS0_ --------------------------
	.section	.nv.info._Z19lib_match_cc_kernelIfEvPKT_S2_iiPS0_,"",@"SHT_CUDA_INFO"
	.sectionflags	@""
	.align	4


	//----- nvinfo : EIATTR_CUDA_API_VERSION
	.align		4
        /*0000*/ 	.byte	0x04, 0x37
        /*0002*/ 	.short	(.L_105 - .L_104)
.L_104:
        /*0004*/ 	.word	0x00000082


	//----- nvinfo : EIATTR_KPARAM_INFO
	.align		4
.L_105:
        /*0008*/ 	.byte	0x04, 0x17
        /*000a*/ 	.short	(.L_107 - .L_106)
.L_106:
        /*000c*/ 	.word	0x00000000
        /*0010*/ 	.short	0x0004
        /*0012*/ 	.short	0x0018
        /*0014*/ 	.byte	0x00, 0xf5, 0x21, 0x00


	//----- nvinfo : EIATTR_KPARAM_INFO
	.align		4
.L_107:
        /*0018*/ 	.byte	0x04, 0x17
        /*001a*/ 	.short	(.L_109 - .L_108)
.L_108:
        /*001c*/ 	.word	0x00000000
        /*0020*/ 	.short	0x0003
        /*0022*/ 	.short	0x0014
        /*0024*/ 	.byte	0x00, 0xf0, 0x11, 0x00


	//----- nvinfo : EIATTR_KPARAM_INFO
	.align		4
.L_109:
        /*0028*/ 	.byte	0x04, 0x17
        /*002a*/ 	.short	(.L_111 - .L_110)
.L_110:
        /*002c*/ 	.word	0x00000000
        /*0030*/ 	.short	0x0002
        /*0032*/ 	.short	0x0010
        /*0034*/ 	.byte	0x00, 0xf0, 0x11, 0x00


	//----- nvinfo : EIATTR_KPARAM_INFO
	.align		4
.L_111:
        /*0038*/ 	.byte	0x04, 0x17
        /*003a*/ 	.short	(.L_113 - .L_112)
.L_112:
        /*003c*/ 	.word	0x00000000
        /*0040*/ 	.short	0x0001
        /*0042*/ 	.short	0x0008
        /*0044*/ 	.byte	0x00, 0xf5, 0x21, 0x00


	//----- nvinfo : EIATTR_KPARAM_INFO
	.align		4
.L_113:
        /*0048*/ 	.byte	0x04, 0x17
        /*004a*/ 	.short	(.L_115 - .L_114)
.L_114:
        /*004c*/ 	.word	0x00000000
        /*0050*/ 	.short	0x0000
        /*0052*/ 	.short	0x0000
        /*0054*/ 	.byte	0x00, 0xf5, 0x21, 0x00


	//----- nvinfo : EIATTR_SPARSE_MMA_MASK
	.align		4
.L_115:
        /*0058*/ 	.byte	0x03, 0x50
        /*005a*/ 	.short	0x0000


	//----- nvinfo : EIATTR_MAXREG_COUNT
	.align		4
        /*005c*/ 	.byte	0x03, 0x1b
        /*005e*/ 	.short	0x00ff


	//----- nvinfo : EIATTR_MERCURY_ISA_VERSION
	.align		4
        /*0060*/ 	.byte	0x03, 0x5f
        /*0062*/ 	.short	0x0101


	//----- nvinfo : EIATTR_VRC_CTA_INIT_COUNT
	.align		4
        /*0064*/ 	.byte	0x02, 0x4a
	.zero		1
	.zero		1


	//----- nvinfo : EIATTR_EXIT_INSTR_OFFSETS
	.align		4
        /*0068*/ 	.byte	0x04, 0x1c
        /*006a*/ 	.short	(.L_117 - .L_116)


	//   ....[0]....
.L_116:
        /*006c*/ 	.word	0x000021c0


	//----- nvinfo : EIATTR_CRS_STACK_SIZE
	.align		4
.L_117:
        /*0070*/ 	.byte	0x04, 0x1e
        /*0072*/ 	.short	(.L_119 - .L_118)
.L_118:
        /*0074*/ 	.word	0x00000000


	//----- nvinfo : EIATTR_CBANK_PARAM_SIZE
	.align		4
.L_119:
        /*0078*/ 	.byte	0x03, 0x19
        /*007a*/ 	.short	0x0020


	//----- nvinfo : EIATTR_PARAM_CBANK
	.align		4
        /*007c*/ 	.byte	0x04, 0x0a
        /*007e*/ 	.short	(.L_121 - .L_120)
	.align		4
.L_120:
        /*0080*/ 	.word	index@(.nv.constant0._Z19lib_match_cc_kernelIfEvPKT_S2_iiPS0_)
        /*0084*/ 	.short	0x0380
        /*0086*/ 	.short	0x0020


	//----- nvinfo : EIATTR_SW_WAR
	.align		4
.L_121:
        /*0088*/ 	.byte	0x04, 0x36
        /*008a*/ 	.short	(.L_123 - .L_122)
.L_122:
        /*008c*/ 	.word	0x00000008
.L_123:


//--------------------- .nv.callgraph             --------------------------
	.section	.nv.callgraph,"",@"SHT_CUDA_CALLGRAPH"
	.align	4
	.sectionentsize	8
	.align		4
        /*0000*/ 	.word	0x00000000
	.align		4
        /*0004*/ 	.word	0xffffffff
	.align		4
        /*0008*/ 	.word	0x00000000
	.align		4
        /*000c*/ 	.word	0xfffffffe
	.align		4
        /*0010*/ 	.word	0x00000000
	.align		4
        /*0014*/ 	.word	0xfffffffd
	.align		4
        /*0018*/ 	.word	0x00000000
	.align		4
        /*001c*/ 	.word	0xfffffffc


//--------------------- .text._Z19lib_match_cc_kernelIdEvPKT_S2_iiPS0_i --------------------------
	.section	.text._Z19lib_match_cc_kernelIdEvPKT_S2_iiPS0_i,"ax",@progbits
	.align	128
        .global         _Z19lib_match_cc_kernelIdEvPKT_S2_iiPS0_i
        .type           _Z19lib_match_cc_kernelIdEvPKT_S2_iiPS0_i,@function
        .size           _Z19lib_match_cc_kernelIdEvPKT_S2_iiPS0_i,(.L_x_189 - _Z19lib_match_cc_kernelIdEvPKT_S2_iiPS0_i)
        .other          _Z19lib_match_cc_kernelIdEvPKT_S2_iiPS0_i,@"STO_CUDA_ENTRY STV_DEFAULT"
_Z19lib_match_cc_kernelIdEvPKT_S2_iiPS0_i:
.text._Z19lib_match_cc_kernelIdEvPKT_S2_iiPS0_i:
[----:B------:R-:W-:Y:S01]  /*0000*/  LDC R1, c[0x0][0x37c] ;  /* 0x0000df00ff017b82 */ /* 0x000fe20000000800 */
[----:B------:R-:W0:Y:S01]  /*0010*/  S2R R0, SR_TID.X ;  /* 0x0000000000007919 */ /* 0x000e220000002100 */
[----:B------:R-:W0:Y:S01]  /*0020*/  LDCU UR4, c[0x0][0x360] ;  /* 0x00006c00ff0477ac */ /* 0x000e220008000800 */
[----:B------:R-:W0:Y:S01]  /*0030*/  S2R R3, SR_CTAID.X ;  /* 0x0000000000037919 */ /* 0x000e220000002500 */
[----:B------:R-:W1:Y:S01]  /*0040*/  LDCU UR5, c[0x0][0x3a0] ;  /* 0x00007400ff0577ac */ /* 0x000e620008000800 */
[----:B0-----:R-:W-:-:S05]  /*0050*/  IMAD R0, R3, UR4, R0 ;  /* 0x0000000403007c24 */ /* 0x001fca000f8e0200 */
[----:B-1----:R-:W-:-:S13]  /*0060*/  ISETP.GE.AND P0, PT, R0, UR5, PT ;  /* 0x0000000500007c0c */ /* 0x002fda000bf06270 */
[----:B------:R-:W-:Y:S05]  /*0070*/  @P0 EXIT ;  /* 0x000000000000094d */ /* 0x000fea0003800000 */
[----:B------:R-:W0:Y:S01]  /*0080*/  LDC R7, c[0x0][0x390] ;  /* 0x0000e400ff077b82 */ /* 0x000e220000000800 */
[----:B------:R-:W1:Y:S01]  /*0090*/  LDCU.64 UR4, c[0x0][0x358] ;  /* 0x00006b00ff0477ac */ /* 0x000e620008000a00 */
[----:B------:R-:W-:-:S06]  /*00a0*/  CS2R R14, SRZ ;  /* 0x00000000000e7805 */ /* 0x000fcc000001ff00 */
[----:B------:R-:W2:Y:S01]  /*00b0*/  LDC.64 R10, c[0x0][0x380] ;  /* 0x0000e000ff0a7b82 */ /* 0x000ea20000000a00 */
[----:B0-----:R-:W-:-:S04]  /*00c0*/  IABS R5, R7 ;  /* 0x0000000700057213 */ /* 0x001fc80000000000 */
[----:B------:R-:W0:Y:S08]  /*00d0*/  I2F.RP R4, R5 ;  /* 0x0000000500047306 */ /* 0x000e300000209400 */
[----:B0-----:R-:W0:Y:S02]  /*00e0*/  MUFU.RCP R4, R4 ;  /* 0x0000000400047308 */ /* 0x001e240000001000 */
[----:B0-----:R-:W-:-:S06]  /*00f0*/  VIADD R2, R4, 0xffffffe ;  /* 0x0ffffffe04027836 */ /* 0x001fcc0000000000 */
[----:B------:R0:W3:Y:S02]  /*0100*/  F2I.FTZ.U32.TRUNC.NTZ R3, R2 ;  /* 0x0000000200037305 */ /* 0x0000e4000021f000 */
[----:B0-----:R-:W-:Y:S02]  /*0110*/  IMAD.MOV.U32 R2, RZ, RZ, RZ ;  /* 0x000000ffff027224 */ /* 0x001fe400078e00ff */
[----:B---3--:R-:W-:-:S04]  /*0120*/  IMAD.MOV R6, RZ, RZ, -R3 ;  /* 0x000000ffff067224 */ /* 0x008fc800078e0a03 */
[----:B------:R-:W-:Y:S01]  /*0130*/  IMAD R9, R6, R5, RZ ;  /* 0x0000000506097224 */ /* 0x000fe200078e02ff */
[----:B------:R-:W-:-:S03]  /*0140*/  IABS R6, R0 ;  /* 0x0000000000067213 */ /* 0x000fc60000000000 */
[----:B------:R-:W-:Y:S01]  /*0150*/  IMAD.HI.U32 R3, R3, R9, R2 ;  /* 0x0000000903037227 */ /* 0x000fe200078e0002 */
[----:B------:R-:W-:-:S04]  /*0160*/  LOP3.LUT R2, R0, R7, RZ, 0x3c, !PT ;  /* 0x0000000700027212 */ /* 0x000fc800078e3cff */
[----:B------:R-:W-:Y:S01]  /*0170*/  ISETP.GE.AND P2, PT, R2, RZ, PT ;  /* 0x000000ff0200720c */ /* 0x000fe20003f46270 */
[----:B------:R-:W-:Y:S01]  /*0180*/  IMAD.HI.U32 R3, R3, R6, RZ ;  /* 0x0000000603037227 */ /* 0x000fe200078e00ff */
[----:B------:R-:W0:Y:S03]  /*0190*/  LDC R2, c[0x0][0x394] ;  /* 0x0000e500ff027b82 */ /* 0x000e260000000800 */
[----:B------:R-:W-:-:S04]  /*01a0*/  IMAD.MOV R4, RZ, RZ, -R3 ;  /* 0x000000ffff047224 */ /* 0x000fc800078e0a03 */
[----:B------:R-:W-:-:S05]  /*01b0*/  IMAD R4, R5, R4, R6 ;  /* 0x0000000405047224 */ /* 0x000fca00078e0206 */
[----:B------:R-:W-:-:S13]  /*01c0*/  ISETP.GT.U32.AND P1, PT, R5, R4, PT ;  /* 0x000000040500720c */ /* 0x000fda0003f24070 */
[----:B------:R-:W-:Y:S02]  /*01d0*/  @!P1 IMAD.IADD R4, R4, 0x1, -R5 ;  /* 0x0000000104049824 */ /* 0x000fe400078e0a05 */
[----:B------:R-:W-:Y:S01]  /*01e0*/  @!P1 VIADD R3, R3, 0x1 ;  /* 0x0000000103039836 */ /* 0x000fe20000000000 */
[----:B------:R-:W-:Y:S02]  /*01f0*/  ISETP.NE.AND P1, PT, R7, RZ, PT ;  /* 0x000000ff0700720c */ /* 0x000fe40003f25270 */
[----:B------:R-:W-:-:S13]  /*0200*/  ISETP.GE.U32.AND P0, PT, R4, R5, PT ;  /* 0x000000050400720c */ /* 0x000fda0003f06070 */
[----:B------:R-:W-:-:S04]  /*0210*/  @P0 VIADD R3, R3, 0x1 ;  /* 0x0000000103030836 */ /* 0x000fc80000000000 */
[----:B------:R-:W-:Y:S01]  /*0220*/  @!P2 IMAD.MOV R3, RZ, RZ, -R3 ;  /* 0x000000ffff03a224 */ /* 0x000fe200078e0a03 */
[----:B------:R-:W-:Y:S02]  /*0230*/  @!P1 LOP3.LUT R3, RZ, R7, RZ, 0x33, !PT ;  /* 0x00000007ff039212 */ /* 0x000fe400078e33ff */
[----:B0-----:R-:W-:-:S03]  /*0240*/  ISETP.NE.AND P1, PT, R2, RZ, PT ;  /* 0x000000ff0200720c */ /* 0x001fc60003f25270 */
[----:B------:R-:W-:Y:S02]  /*0250*/  IMAD.MOV R5, RZ, RZ, -R3 ;  /* 0x000000ffff057224 */ /* 0x000fe400078e0a03 */
[----:B------:R-:W-:Y:S02]  /*0260*/  IMAD R3, R3, R2, RZ ;  /* 0x0000000203037224 */ /* 0x000fe400078e02ff */
[----:B------:R-:W-:Y:S02]  /*0270*/  IMAD R5, R7, R5, R0 ;  /* 0x0000000507057224 */ /* 0x000fe400078e0200 */
[----:B--2---:R-:W-:-:S04]  /*0280*/  IMAD.WIDE R10, R3, 0x8, R10 ;  /* 0x00000008030a7825 */ /* 0x004fc800078e020a */
[----:B------:R-:W-:Y:S02]  /*0290*/  IMAD R4, R5, R2, RZ ;  /* 0x0000000205047224 */ /* 0x000fe400078e02ff */
[----:B------:R-:W-:Y:S01]  /*02a0*/  IMAD R5, R3, R7, RZ ;  /* 0x0000000703057224 */ /* 0x000fe200078e02ff */
[----:B------:R-:W-:Y:S02]  /*02b0*/  SHF.R.S32.HI R7, RZ, 0x1f, R2 ;  /* 0x0000001fff077819 */ /* 0x000fe40000011402 */
[----:B------:R-:W-:Y:S02]  /*02c0*/  SHF.R.S32.HI R6, RZ, 0x1f, R4 ;  /* 0x0000001fff067819 */ /* 0x000fe40000011404 */
[----:B------:R-:W-:-:S04]  /*02d0*/  IADD3 R4, P0, PT, R5, R4, RZ ;  /* 0x0000000405047210 */ /* 0x000fc80007f1e0ff */
[----:B------:R-:W-:Y:S01]  /*02e0*/  LEA.HI.X.SX32 R5, R5, R6, 0x1, P0 ;  /* 0x0000000605057211 */ /* 0x000fe200000f0eff */
[----:B-1----:R-:W-:Y:S08]  /*02f0*/  @!P1 BRA `(.L_x_0) ;  /* 0x0000000800209947 */ /* 0x002ff00003800000 */
[C---:B------:R-:W-:Y:S01]  /*0300*/  LOP3.LUT P2, RZ, R2.reuse, 0x3, RZ, 0xc0, !PT ;  /* 0x0000000302ff7812 */ /* 0x040fe2000784c0ff */
[----:B------:R-:W-:Y:S01]  /*0310*/  IMAD.MOV.U32 R35, RZ, RZ, R10 ;  /* 0x000000ffff237224 */ /* 0x000fe200078e000a */
[----:B------:R-:W-:Y:S01]  /*0320*/  IADD3 R8, P0, PT, R2, -0x1, RZ ;  /* 0xffffffff02087810 */ /* 0x000fe20007f1e0ff */
[----:B------:R-:W-:Y:S01]  /*0330*/  IMAD.MOV.U32 R9, RZ, RZ, R11 ;  /* 0x000000ffff097224 */ /* 0x000fe200078e000b */
[----:B------:R-:W-:Y:S02]  /*0340*/  CS2R R14, SRZ ;  /* 0x00000000000e7805 */ /* 0x000fe4000001ff00 */
[----:B------:R-:W-:Y:S02]  /*0350*/  IADD3.X R6, PT, PT, R7, -0x1, RZ, P0, !PT ;  /* 0xffffffff07067810 */ /* 0x000fe400007fe4ff */
[----:B------:R-:W-:Y:S02]  /*0360*/  ISETP.GE.U32.AND P0, PT, R8, 0x3, PT ;  /* 0x000000030800780c */ /* 0x000fe40003f06070 */
[----:B------:R-:W-:-:S04]  /*0370*/  LOP3.LUT R6, R6, 0x1fffffff, RZ, 0xc0, !PT ;  /* 0x1fffffff06067812 */ /* 0x000fc800078ec0ff */
[----:B------:R-:W-:Y:S01]  /*0380*/  ISETP.GE.U32.AND.EX P0, PT, R6, RZ, PT, P0 ;  /* 0x000000ff0600720c */ /* 0x000fe20003f06100 */
[----:B------:R-:W-:-:S12]  /*0390*/  @!P2 BRA `(.L_x_1) ;  /* 0x00000000003ca947 */ /* 0x000fd80003800000 */
[----:B------:R-:W-:Y:S01]  /*03a0*/  LOP3.LUT R6, R2, 0x3, RZ, 0xc0, !PT ;  /* 0x0000000302067812 */ /* 0x000fe200078ec0ff */
[----:B------:R-:W-:Y:S01]  /*03b0*/  IMAD.MOV.U32 R16, RZ, RZ, RZ ;  /* 0x000000ffff107224 */ /* 0x000fe200078e00ff */
[----:B------:R-:W-:Y:S01]  /*03c0*/  CS2R R14, SRZ ;  /* 0x00000000000e7805 */ /* 0x000fe2000001ff00 */
[----:B------:R-:W-:Y:S02]  /*03d0*/  IMAD.MOV.U32 R35, RZ, RZ, R10 ;  /* 0x000000ffff237224 */ /* 0x000fe400078e000a */
[----:B------:R-:W-:-:S07]  /*03e0*/  IMAD.MOV.U32 R9, RZ, RZ, R11 ;  /* 0x000000ffff097224 */ /* 0x000fce00078e000b */
.L_x_2:
[----:B------:R-:W-:-:S05]  /*03f0*/  IMAD.MOV.U32 R8, RZ, RZ, R35 ;  /* 0x000000ffff087224 */ /* 0x000fca00078e0023 */
[----:B------:R0:W2:Y:S01]  /*0400*/  LDG.E.64 R12, desc[UR4][R8.64] ;  /* 0x00000004080c7981 */ /* 0x0000a2000c1e1b00 */
[----:B------:R-:W-:Y:S02]  /*0410*/  IADD3 R6, P2, PT, R6, -0x1, RZ ;  /* 0xffffffff06067810 */ /* 0x000fe40007f5e0ff */
[----:B------:R-:W-:Y:S02]  /*0420*/  IADD3 R35, P3, PT, R35, 0x8, RZ ;  /* 0x0000000823237810 */ /* 0x000fe40007f7e0ff */
[----:B------:R-:W-:Y:S02]  /*0430*/  IADD3.X R16, PT, PT, R16, -0x1, RZ, P2, !PT ;  /* 0xffffffff10107810 */ /* 0x000fe400017fe4ff */
[----:B------:R-:W-:Y:S01]  /*0440*/  ISETP.NE.U32.AND P2, PT, R6, RZ, PT ;  /* 0x000000ff0600720c */ /* 0x000fe20003f45070 */
[----:B0-----:R-:W-:-:S03]  /*0450*/  IMAD.X R9, RZ, RZ, R9, P3 ;  /* 0x000000ffff097224 */ /* 0x001fc600018e0609 */
[----:B------:R-:W-:Y:S01]  /*0460*/  ISETP.NE.AND.EX P2, PT, R16, RZ, PT, P2 ;  /* 0x000000ff1000720c */ /* 0x000fe20003f45320 */
[----:B--2---:R-:W-:-:S12]  /*0470*/  DADD R14, R12, R14 ;  /* 0x000000000c0e7229 */ /* 0x004fd8000000000e */
[----:B------:R-:W-:Y:S05]  /*0480*/  @P2 BRA `(.L_x_2) ;  /* 0xfffffffc00d82947 */ /* 0x000fea000383ffff */
.L_x_1:
[----:B------:R-:W-:Y:S05]  /*0490*/  @!P0 BRA `(.L_x_0) ;  /* 0x0000000400b88947 */ /* 0x000fea0003800000 */
[C---:B------:R-:W-:Y:S01]  /*04a0*/  LEA R6, P2, R2.reuse, R10, 0x3 ;  /* 0x0000000a02067211 */ /* 0x040fe200078418ff */
[----:B------:R-:W-:Y:S04]  /*04b0*/  BSSY.RECONVERGENT B0, `(.L_x_0) ;  /* 0x000006c000007945 */ /* 0x000fe80003800200 */
[----:B------:R-:W-:Y:S01]  /*04c0*/  BSSY.RELIABLE B1, `(.L_x_3) ;  /* 0x0000059000017945 */ /* 0x000fe20003800100 */
[----:B------:R-:W-:Y:S01]  /*04d0*/  IMAD.MOV.U32 R12, RZ, RZ, R35 ;  /* 0x000000ffff0c7224 */ /* 0x000fe200078e0023 */
[----:B------:R-:W-:Y:S01]  /*04e0*/  ISETP.GE.U32.AND P0, PT, R35, R6, PT ;  /* 0x000000062300720c */ /* 0x000fe20003f06070 */
[----:B------:R-:W-:Y:S01]  /*04f0*/  IMAD.MOV.U32 R13, RZ, RZ, R9 ;  /* 0x000000ffff0d7224 */ /* 0x000fe200078e0009 */
[----:B------:R-:W-:-:S04]  /*0500*/  LEA.HI.X R8, R2, R11, R7, 0x3, P2 ;  /* 0x0000000b02087211 */ /* 0x000fc800010f1c07 */
[----:B------:R-:W-:-:S13]  /*0510*/  ISETP.GE.AND.EX P0, PT, R9, R8, PT, P0 ;  /* 0x000000080900720c */ /* 0x000fda0003f06300 */
[----:B------:R-:W-:Y:S05]  /*0520*/  @P0 BRA `(.L_x_4) ;  /* 0x0000000400480947 */ /* 0x000fea0003800000 */
[----:B------:R-:W-:Y:S01]  /*0530*/  IADD3 R16, P0, PT, R6, -R35, RZ ;  /* 0x8000002306107210 */ /* 0x000fe20007f1e0ff */
[----:B------:R-:W-:Y:S03]  /*0540*/  BSSY.RECONVERGENT B2, `(.L_x_5) ;  /* 0x0000030000027945 */ /* 0x000fe60003800200 */
[----:B------:R-:W-:Y:S01]  /*0550*/  ISETP.GT.U32.AND P2, PT, R16, 0x60, PT ;  /* 0x000000601000780c */ /* 0x000fe20003f44070 */
[----:B------:R-:W-:Y:S01]  /*0560*/  IMAD.X R16, R8, 0x1, ~R9, P0 ;  /* 0x0000000108107824 */ /* 0x000fe200000e0e09 */
[----:B------:R-:W-:-:S04]  /*0570*/  PLOP3.LUT P0, PT, PT, PT, PT, 0x80, 0x8 ;  /* 0x000000000008781c */ /* 0x000fc80003f0f070 */
[----:B------:R-:W-:-:S13]  /*0580*/  ISETP.GT.AND.EX P2, PT, R16, RZ, PT, P2 ;  /* 0x000000ff1000720c */ /* 0x000fda0003f44320 */
[----:B------:R-:W-:Y:S05]  /*0590*/  @!P2 BRA `(.L_x_6) ;  /* 0x0000000000a8a947 */ /* 0x000fea0003800000 */
[----:B------:R-:W-:Y:S02]  /*05a0*/  IADD3 R33, P2, PT, R6, -0x60, RZ ;  /* 0xffffffa006217810 */ /* 0x000fe40007f5e0ff */
[----:B------:R-:W-:Y:S02]  /*05b0*/  PLOP3.LUT P0, PT, PT, PT, PT, 0x8, 0x80 ;  /* 0x000000000080781c */ /* 0x000fe40003f0e170 */
[----:B------:R-:W-:-:S11]  /*05c0*/  IADD3.X R32, PT, PT, R8, -0x1, RZ, P2, !PT ;  /* 0xffffffff08207810 */ /* 0x000fd600017fe4ff */
.L_x_7:
[----:B------:R-:W2:Y:S04]  /*05d0*/  LDG.E.64 R16, desc[UR4][R12.64] ;  /* 0x000000040c107981 */ /* 0x000ea8000c1e1b00 */
[----:B------:R-:W3:Y:S04]  /*05e0*/  LDG.E.64 R18, desc[UR4][R12.64+0x8] ;  /* 0x000008040c127981 */ /* 0x000ee8000c1e1b00 */
[----:B------:R-:W4:Y:S04]  /*05f0*/  LDG.E.64 R20, desc[UR4][R12.64+0x10] ;  /* 0x000010040c147981 */ /* 0x000f28000c1e1b00 */
[----:B------:R-:W5:Y:S04]  /*0600*/  LDG.E.64 R22, desc[UR4][R12.64+0x18] ;  /* 0x000018040c167981 */ /* 0x000f68000c1e1b00 */
[----:B------:R-:W5:Y:S04]  /*0610*/  LDG.E.64 R24, desc[UR4][R12.64+0x20] ;  /* 0x000020040c187981 */ /* 0x000f68000c1e1b00 */
[----:B------:R-:W5:Y:S04]  /*0620*/  LDG.E.64 R26, desc[UR4][R12.64+0x28] ;  /* 0x000028040c1a7981 */ /* 0x000f68000c1e1b00 */
[----:B------:R-:W5:Y:S04]  /*0630*/  LDG.E.64 R30, desc[UR4][R12.64+0x30] ;  /* 0x000030040c1e7981 */ /* 0x000f68000c1e1b00 */
[----:B------:R-:W5:Y:S01]  /*0640*/  LDG.E.64 R28, desc[UR4][R12.64+0x38] ;  /* 0x000038040c1c7981 */ /* 0x000f62000c1e1b00 */
[----:B--2---:R-:W-:-:S03]  /*0650*/  DADD R16, R16, R14 ;  /* 0x0000000010107229 */ /* 0x004fc6000000000e */
[----:B------:R-:W2:Y:S05]  /*0660*/  LDG.E.64 R14, desc[UR4][R12.64+0x40] ;  /* 0x000040040c0e7981 */ /* 0x000eaa000c1e1b00 */
[----:B---3--:R-:W-:Y:S02]  /*0670*/  DADD R18, R16, R18 ;  /* 0x0000000010127229 */ /* 0x008fe40000000012 */
[----:B------:R-:W3:Y:S06]  /*0680*/  LDG.E.64 R16, desc[UR4][R12.64+0x48] ;  /* 0x000048040c107981 */ /* 0x000eec000c1e1b00 */
[----:B----4-:R-:W-:-:S02]  /*0690*/  DADD R20, R18, R20 ;  /* 0x0000000012147229 */ /* 0x010fc40000000014 */
[----:B------:R-:W4:Y:S06]  /*06a0*/  LDG.E.64 R18, desc[UR4][R12.64+0x50] ;  /* 0x000050040c127981 */ /* 0x000f2c000c1e1b00 */
[----:B-----5:R-:W-:Y:S02]  /*06b0*/  DADD R22, R20, R22 ;  /* 0x0000000014167229 */ /* 0x020fe40000000016 */
[----:B------:R-:W5:Y:S06]  /*06c0*/  LDG.E.64 R20, desc[UR4][R12.64+0x58] ;  /* 0x000058040c147981 */ /* 0x000f6c000c1e1b00 */
[----:B------:R-:W-:-:S02]  /*06d0*/  DADD R24, R22, R24 ;  /* 0x0000000016187229 */ /* 0x000fc40000000018 */
[----:B------:R-:W5:Y:S06]  /*06e0*/  LDG.E.64 R22, desc[UR4][R12.64+0x60] ;  /* 0x000060040c167981 */ /* 0x000f6c000c1e1b00 */
[----:B------:R-:W-:Y:S02]  /*06f0*/  DADD R26, R24, R26 ;  /* 0x00000000181a7229 */ /* 0x000fe4000000001a */
[----:B------:R-:W5:Y:S06]  /*0700*/  LDG.E.64 R24, desc[UR4][R12.64+0x68] ;  /* 0x000068040c187981 */ /* 0x000f6c000c1e1b00 */
[----:B------:R-:W-:-:S02]  /*0710*/  DADD R30, R26, R30 ;  /* 0x000000001a1e7229 */ /* 0x000fc4000000001e */
[----:B------:R-:W5:Y:S06]  /*0720*/  LDG.E.64 R26, desc[UR4][R12.64+0x70] ;  /* 0x000070040c1a7981 */ /* 0x000f6c000c1e1b00 */
[----:B------:R-:W-:Y:S02]  /*0730*/  DADD R28, R30, R28 ;  /* 0x000000001e1c7229 */ /* 0x000fe4000000001c */
[----:B------:R0:W5:Y:S01]  /*0740*/  LDG.E.64 R30, desc[UR4][R12.64+0x78] ;  /* 0x000078040c1e7981 */ /* 0x000162000c1e1b00 */
[----:B------:R-:W-:-:S05]  /*0750*/  IADD3 R35, P2, PT, R35, 0x80, RZ ;  /* 0x0000008023237810 */ /* 0x000fca0007f5e0ff */
[----:B------:R-:W-:Y:S01]  /*0760*/  IMAD.X R9, RZ, RZ, R9, P2 ;  /* 0x000000ffff097224 */ /* 0x000fe200010e0609 */
[----:B------:R-:W-:Y:S02]  /*0770*/  ISETP.GE.U32.AND P2, PT, R35, R33, PT ;  /* 0x000000212300720c */ /* 0x000fe40003f46070 */
[----:B0-----:R-:W-:Y:S02]  /*0780*/  IADD3 R12, P3, PT, R12, 0x80, RZ ;  /* 0x000000800c0c7810 */ /* 0x001fe40007f7e0ff */
[----:B------:R-:W-:-:S03]  /*0790*/  ISETP.GE.AND.EX P2, PT, R9, R32, PT, P2 ;  /* 0x000000200900720c */ /* 0x000fc60003f46320 */
[----:B------:R-:W-:Y:S01]  /*07a0*/  IMAD.X R13, RZ, RZ, R13, P3 ;  /* 0x000000ffff0d7224 */ /* 0x000fe200018e060d */
[----:B--2---:R-:W-:-:S08]  /*07b0*/  DADD R14, R28, R14 ;  /* 0x000000001c0e7229 */ /* 0x004fd0000000000e */
[----:B---3--:R-:W-:-:S08]  /*07c0*/  DADD R14, R14, R16 ;  /* 0x000000000e0e7229 */ /* 0x008fd00000000010 */
[----:B----4-:R-:W-:-:S08]  /*07d0*/  DADD R14, R14, R18 ;  /* 0x000000000e0e7229 */ /* 0x010fd00000000012 */
[----:B-----5:R-:W-:-:S08]  /*07e0*/  DADD R14, R14, R20 ;  /* 0x000000000e0e7229 */ /* 0x020fd00000000014 */
[----:B------:R-:W-:-:S08]  /*07f0*/  DADD R14, R14, R22 ;  /* 0x000000000e0e7229 */ /* 0x000fd00000000016 */
[----:B------:R-:W-:-:S08]  /*0800*/  DADD R14, R14, R24 ;  /* 0x000000000e0e7229 */ /* 0x000fd00000000018 */
[----:B------:R-:W-:-:S08]  /*0810*/  DADD R14, R14, R26 ;  /* 0x000000000e0e7229 */ /* 0x000fd0000000001a */
[----:B------:R-:W-:Y:S01]  /*0820*/  DADD R14, R14, R30 ;  /* 0x000000000e0e7229 */ /* 0x000fe2000000001e */
[----:B------:R-:W-:Y:S10]  /*0830*/  @!P2 BRA `(.L_x_7) ;  /* 0xfffffffc0064a947 */ /* 0x000ff4000383ffff */
.L_x_6:
[----:B------:R-:W-:Y:S05]  /*0840*/  BSYNC.RECONVERGENT B2 ;  /* 0x0000000000027941 */ /* 0x000fea0003800200 */
.L_x_5:
[----:B------:R-:W-:Y:S01]  /*0850*/  IADD3 R16, P3, PT, R6, -R35, RZ ;  /* 0x8000002306107210 */ /* 0x000fe20007f7e0ff */
[----:B------:R-:W-:Y:S03]  /*0860*/  BSSY.RECONVERGENT B2, `(.L_x_8) ;  /* 0x000001a000027945 */ /* 0x000fe60003800200 */
[----:B------:R-:W-:Y:S01]  /*0870*/  ISETP.GT.U32.AND P2, PT, R16, 0x20, PT ;  /* 0x000000201000780c */ /* 0x000fe20003f44070 */
[----:B------:R-:W-:-:S05]  /*0880*/  IMAD.X R16, R8, 0x1, ~R9, P3 ;  /* 0x0000000108107824 */ /* 0x000fca00018e0e09 */
[----:B------:R-:W-:-:S13]  /*0890*/  ISETP.GT.AND.EX P2, PT, R16, RZ, PT, P2 ;  /* 0x000000ff1000720c */ /* 0x000fda0003f44320 */
[----:B------:R-:W-:Y:S05]  /*08a0*/  @!P2 BRA `(.L_x_9) ;  /* 0x000000000054a947 */ /* 0x000fea0003800000 */
[----:B------:R-:W2:Y:S04]  /*08b0*/  LDG.E.64 R30, desc[UR4][R12.64] ;  /* 0x000000040c1e7981 */ /* 0x000ea8000c1e1b00 */
[----:B------:R-:W3:Y:S04]  /*08c0*/  LDG.E.64 R28, desc[UR4][R12.64+0x8] ;  /* 0x000008040c1c7981 */ /* 0x000ee8000c1e1b00 */
[----:B------:R-:W4:Y:S04]  /*08d0*/  LDG.E.64 R26, desc[UR4][R12.64+0x10] ;  /* 0x000010040c1a7981 */ /* 0x000f28000c1e1b00 */
[----:B------:R-:W5:Y:S04]  /*08e0*/  LDG.E.64 R16, desc[UR4][R12.64+0x18] ;  /* 0x000018040c107981 */ /* 0x000f68000c1e1b00 */
[----:B------:R-:W5:Y:S04]  /*08f0*/  LDG.E.64 R18, desc[UR4][R12.64+0x20] ;  /* 0x000020040c127981 */ /* 0x000f68000c1e1b00 */
[----:B------:R-:W5:Y:S04]  /*0900*/  LDG.E.64 R20, desc[UR4][R12.64+0x28] ;  /* 0x000028040c147981 */ /* 0x000f68000c1e1b00 */
[----:B------:R-:W5:Y:S04]  /*0910*/  LDG.E.64 R22, desc[UR4][R12.64+0x30] ;  /* 0x000030040c167981 */ /* 0x000f68000c1e1b00 */
[----:B------:R0:W5:Y:S01]  /*0920*/  LDG.E.64 R24, desc[UR4][R12.64+0x38] ;  /* 0x000038040c187981 */ /* 0x000162000c1e1b00 */
[----:B------:R-:W-:-:S02]  /*0930*/  IADD3 R35, P2, PT, R35, 0x40, RZ ;  /* 0x0000004023237810 */ /* 0x000fc40007f5e0ff */
[----:B------:R-:W-:-:S03]  /*0940*/  PLOP3.LUT P0, PT, PT, PT, PT, 0x8, 0x80 ;  /* 0x000000000080781c */ /* 0x000fc60003f0e170 */
[----:B------:R-:W-:Y:S01]  /*0950*/  IMAD.X R9, RZ, RZ, R9, P2 ;  /* 0x000000ffff097224 */ /* 0x000fe200010e0609 */
[----:B0-----:R-:W-:-:S05]  /*0960*/  IADD3 R12, P3, PT, R12, 0x40, RZ ;  /* 0x000000400c0c7810 */ /* 0x001fca0007f7e0ff */
        /* <DEDUP_REMOVED lines=8> */
[----:B------:R-:W-:-:S11]  /*09f0*/  DADD R14, R16, R24 ;  /* 0x00000000100e7229 */ /* 0x000fd60000000018 */
.L_x_9:
[----:B------:R-:W-:Y:S05]  /*0a00*/  BSYNC.RECONVERGENT B2 ;  /* 0x0000000000027941 */ /* 0x000fea0003800200 */
.L_x_8:
[----:B------:R-:W-:-:S04]  /*0a10*/  ISETP.NE.U32.AND P2, PT, R35, R6, PT ;  /* 0x000000062300720c */ /* 0x000fc80003f45070 */
[----:B------:R-:W-:-:S13]  /*0a20*/  ISETP.NE.OR.EX P0, PT, R9, R8, P0, P2 ;  /* 0x000000080900720c */ /* 0x000fda0000705720 */
[----:B------:R-:W-:Y:S05]  /*0a30*/  @!P0 BREAK.RELIABLE B1 ;  /* 0x0000000000018942 */ /* 0x000fea0003800100 */
[----:B------:R-:W-:Y:S05]  /*0a40*/  @!P0 BRA `(.L_x_10) ;  /* 0x0000000000488947 */ /* 0x000fea0003800000 */
.L_x_4:
[----:B------:R-:W-:Y:S05]  /*0a50*/  BSYNC.RELIABLE B1 ;  /* 0x0000000000017941 */ /* 0x000fea0003800100 */
.L_x_3:
[----:B------:R-:W2:Y:S04]  /*0a60*/  LDG.E.64 R20, desc[UR4][R12.64] ;  /* 0x000000040c147981 */ /* 0x000ea8000c1e1b00 */
[----:B------:R-:W3:Y:S04]  /*0a70*/  LDG.E.64 R22, desc[UR4][R12.64+0x8] ;  /* 0x000008040c167981 */ /* 0x000ee8000c1e1b00 */
[----:B------:R-:W4:Y:S04]  /*0a80*/  LDG.E.64 R16, desc[UR4][R12.64+0x10] ;  /* 0x000010040c107981 */ /* 0x000f28000c1e1b00 */
[----:B------:R-:W5:Y:S01]  /*0a90*/  LDG.E.64 R18, desc[UR4][R12.64+0x18] ;  /* 0x000018040c127981 */ /* 0x000f62000c1e1b00 */
[----:B------:R-:W-:-:S05]  /*0aa0*/  IADD3 R35, P0, PT, R35, 0x20, RZ ;  /* 0x0000002023237810 */ /* 0x000fca0007f1e0ff */
[----:B------:R-:W-:Y:S01]  /*0ab0*/  IMAD.X R9, RZ, RZ, R9, P0 ;  /* 0x000000ffff097224 */ /* 0x000fe200000e0609 */
[----:B------:R-:W-:-:S04]  /*0ac0*/  ISETP.NE.U32.AND P0, PT, R35, R6, PT ;  /* 0x000000062300720c */ /* 0x000fc80003f05070 */
[----:B------:R-:W-:Y:S01]  /*0ad0*/  ISETP.NE.AND.EX P0, PT, R9, R8, PT, P0 ;  /* 0x000000080900720c */ /* 0x000fe20003f05300 */
[----:B--2---:R-:W-:-:S08]  /*0ae0*/  DADD R20, R20, R14 ;  /* 0x0000000014147229 */ /* 0x004fd0000000000e */
[----:B---3--:R-:W-:-:S08]  /*0af0*/  DADD R20, R20, R22 ;  /* 0x0000000014147229 */ /* 0x008fd00000000016 */
[----:B----4-:R-:W-:Y:S01]  /*0b00*/  DADD R16, R20, R16 ;  /* 0x0000000014107229 */ /* 0x010fe20000000010 */
[----:B------:R-:W-:-:S05]  /*0b10*/  IADD3 R20, P2, PT, R12, 0x20, RZ ;  /* 0x000000200c147810 */ /* 0x000fca0007f5e0ff */
[----:B------:R-:W-:Y:S02]  /*0b20*/  IMAD.X R21, RZ, RZ, R13, P2 ;  /* 0x000000ffff157224 */ /* 0x000fe400010e060d */
[----:B-----5:R-:W-:Y:S01]  /*0b30*/  DADD R14, R16, R18 ;  /* 0x00000000100e7229 */ /* 0x020fe20000000012 */
[----:B------:R-:W-:Y:S02]  /*0b40*/  IMAD.MOV.U32 R12, RZ, RZ, R20 ;  /* 0x000000ffff0c7224 */ /* 0x000fe400078e0014 */
[----:B------:R-:W-:Y:S01]  /*0b50*/  IMAD.MOV.U32 R13, RZ, RZ, R21 ;  /* 0x000000ffff0d7224 */ /* 0x000fe200078e0015 */
[----:B------:R-:W-:Y:S07]  /*0b60*/  @P0 BRA `(.L_x_3) ;  /* 0xfffffffc00bc0947 */ /* 0x000fee000383ffff */
.L_x_10:
[----:B------:R-:W-:Y:S05]  /*0b70*/  BSYNC.RECONVERGENT B0 ;  /* 0x0000000000007941 */ /* 0x000fea0003800200 */
.L_x_0:
[----:B------:R0:W1:Y:S01]  /*0b80*/  I2F.F64 R12, R2 ;  /* 0x00000002000c7312 */ /* 0x0000620000201c00 */
[----:B------:R-:W-:Y:S01]  /*0b90*/  IMAD.MOV.U32 R8, RZ, RZ, 0x1 ;  /* 0x00000001ff087424 */ /* 0x000fe200078e00ff */
[----:B------:R-:W2:Y:S01]  /*0ba0*/  LDCU.64 UR6, c[0x0][0x388] ;  /* 0x00007100ff0677ac */ /* 0x000ea20008000a00 */
[----:B------:R-:W-:Y:S01]  /*0bb0*/  FSETP.GEU.AND P3, PT, |R15|, 6.5827683646048100446e-37, PT ;  /* 0x036000000f00780b */ /* 0x000fe20003f6e200 */
[----:B------:R-:W-:Y:S01]  /*0bc0*/  BSSY.RECONVERGENT B0, `(.L_x_11) ;  /* 0x0000019000007945 */ /* 0x000fe20003800200 */
[C---:B------:R-:W-:Y:S01]  /*0bd0*/  SHF.L.U64.HI R5, R4.reuse, 0x3, R5 ;  /* 0x0000000304057819 */ /* 0x040fe20000010205 */
[----:B0-----:R-:W-:Y:S02]  /*0be0*/  IMAD.SHL.U32 R2, R4, 0x8, RZ ;  /* 0x0000000804027824 */ /* 0x001fe400078e00ff */
[----:B-1----:R-:W0:Y:S02]  /*0bf0*/  MUFU.RCP64H R9, R13 ;  /* 0x0000000d00097308 */ /* 0x002e240000001800 */
[----:B0-----:R-:W-:-:S08]  /*0c00*/  DFMA R16, -R12, R8, 1 ;  /* 0x3ff000000c10742b */ /* 0x001fd00000000108 */
[----:B------:R-:W-:-:S08]  /*0c10*/  DFMA R16, R16, R16, R16 ;  /* 0x000000101010722b */ /* 0x000fd00000000010 */
[----:B------:R-:W-:-:S08]  /*0c20*/  DFMA R16, R8, R16, R8 ;  /* 0x000000100810722b */ /* 0x000fd00000000008 */
[----:B------:R-:W-:-:S08]  /*0c30*/  DFMA R8, -R12, R16, 1 ;  /* 0x3ff000000c08742b */ /* 0x000fd00000000110 */
[----:B------:R-:W-:-:S08]  /*0c40*/  DFMA R8, R16, R8, R16 ;  /* 0x000000081008722b */ /* 0x000fd00000000010 */
[----:B------:R-:W-:-:S08]  /*0c50*/  DMUL R16, R8, R14 ;  /* 0x0000000e08107228 */ /* 0x000fd00000000000 */
[----:B------:R-:W-:-:S08]  /*0c60*/  DFMA R18, -R12, R16, R14 ;  /* 0x000000100c12722b */ /* 0x000fd0000000010e */
[----:B------:R-:W-:Y:S01]  /*0c70*/  DFMA R8, R8, R18, R16 ;  /* 0x000000120808722b */ /* 0x000fe20000000010 */
[----:B--2---:R-:W-:-:S04]  /*0c80*/  IADD3 R16, P2, PT, R2, UR6, RZ ;  /* 0x0000000602107c10 */ /* 0x004fc8000ff5e0ff */
[----:B------:R-:W-:-:S05]  /*0c90*/  IADD3.X R17, PT, PT, R5, UR7, RZ, P2, !PT ;  /* 0x0000000705117c10 */ /* 0x000fca00097fe4ff */
[----:B------:R-:W-:-:S05]  /*0ca0*/  FFMA R6, RZ, R13, R9 ;  /* 0x0000000dff067223 */ /* 0x000fca0000000009 */
[----:B------:R-:W-:-:S13]  /*0cb0*/  FSETP.GT.AND P0, PT, |R6|, 1.469367938527859385e-39, PT ;  /* 0x001000000600780b */ /* 0x000fda0003f04200 */
[----:B------:R-:W-:Y:S05]  /*0cc0*/  @P0 BRA P3, `(.L_x_12) ;  /* 0x0000000000200947 */ /* 0x000fea0001800000 */
[----:B------:R-:W-:Y:S01]  /*0cd0*/  IMAD.MOV.U32 R20, RZ, RZ, R14 ;  /* 0x000000ffff147224 */ /* 0x000fe200078e000e */
[----:B------:R-:W-:Y:S01]  /*0ce0*/  MOV R30, 0xd30 ;  /* 0x00000d30001e7802 */ /* 0x000fe20000000f00 */
[----:B------:R-:W-:Y:S02]  /*0cf0*/  IMAD.MOV.U32 R21, RZ, RZ, R15 ;  /* 0x000000ffff157224 */ /* 0x000fe400078e000f */
[----:B------:R-:W-:Y:S02]  /*0d00*/  IMAD.MOV.U32 R4, RZ, RZ, R12 ;  /* 0x000000ffff047224 */ /* 0x000fe400078e000c */
[----:B------:R-:W-:-:S07]  /*0d10*/  IMAD.MOV.U32 R19, RZ, RZ, R13 ;  /* 0x000000ffff137224 */ /* 0x000fce00078e000d */
[----:B------:R-:W-:Y:S05]  /*0d20*/  CALL.REL.NOINC `($__internal_0_$__cuda_sm20_div_rn_f64_full) ;  /* 0x0000001400b47944 */ /* 0x000fea0003c00000 */
[----:B------:R-:W-:Y:S02]  /*0d30*/  IMAD.MOV.U32 R8, RZ, RZ, R6 ;  /* 0x000000ffff087224 */ /* 0x000fe400078e0006 */
[----:B------:R-:W-:-:S07]  /*0d40*/  IMAD.MOV.U32 R9, RZ, RZ, R25 ;  /* 0x000000ffff097224 */ /* 0x000fce00078e0019 */
.L_x_12:
[----:B------:R-:W-:Y:S05]  /*0d50*/  BSYNC.RECONVERGENT B0 ;  /* 0x0000000000007941 */ /* 0x000fea0003800200 */
.L_x_11:
[----:B------:R-:W-:Y:S01]  /*0d60*/  CS2R R26, SRZ ;  /* 0x00000000001a7805 */ /* 0x000fe2000001ff00 */
[----:B------:R-:W-:Y:S06]  /*0d70*/  @!P1 BRA `(.L_x_13) ;  /* 0x0000000800209947 */ /* 0x000fec0003800000 */
[----:B------:R-:W0:Y:S01]  /*0d80*/  LDC R21, c[0x0][0x394] ;  /* 0x0000e500ff157b82 */ /* 0x000e220000000800 */
[----:B------:R-:W-:Y:S01]  /*0d90*/  IMAD.MOV.U32 R14, RZ, RZ, R16 ;  /* 0x000000ffff0e7224 */ /* 0x000fe200078e0010 */
[----:B------:R-:W-:Y:S01]  /*0da0*/  CS2R R26, SRZ ;  /* 0x00000000001a7805 */ /* 0x000fe2000001ff00 */
[----:B------:R-:W-:Y:S01]  /*0db0*/  IMAD.MOV.U32 R15, RZ, RZ, R17 ;  /* 0x000000ffff0f7224 */ /* 0x000fe200078e0011 */
[C---:B0-----:R-:W-:Y:S02]  /*0dc0*/  LOP3.LUT P1, RZ, R21.reuse, 0x3, RZ, 0xc0, !PT ;  /* 0x0000000315ff7812 */ /* 0x041fe4000782c0ff */
[----:B------:R-:W-:-:S04]  /*0dd0*/  IADD3 R6, P0, PT, R21, -0x1, RZ ;  /* 0xffffffff15067810 */ /* 0x000fc80007f1e0ff */
        /* <DEDUP_REMOVED lines=10> */
.L_x_15:
[----:B------:R0:W2:Y:S01]  /*0e80*/  LDG.E.64 R18, desc[UR4][R14.64] ;  /* 0x000000040e127981 */ /* 0x0000a2000c1e1b00 */
[----:B------:R-:W-:-:S04]  /*0e90*/  IADD3 R4, P1, PT, R4, -0x1, RZ ;  /* 0xffffffff04047810 */ /* 0x000fc80007f3e0ff */
[----:B------:R-:W-:Y:S02]  /*0ea0*/  IADD3.X R6, PT, PT, R6, -0x1, RZ, P1, !PT ;  /* 0xffffffff06067810 */ /* 0x000fe40000ffe4ff */
[----:B------:R-:W-:Y:S02]  /*0eb0*/  ISETP.NE.U32.AND P1, PT, R4, RZ, PT ;  /* 0x000000ff0400720c */ /* 0x000fe40003f25070 */
[----:B0-----:R-:W-:Y:S02]  /*0ec0*/  IADD3 R14, P2, PT, R14, 0x8, RZ ;  /* 0x000000080e0e7810 */ /* 0x001fe40007f5e0ff */
[----:B------:R-:W-:-:S03]  /*0ed0*/  ISETP.NE.AND.EX P1, PT, R6, RZ, PT, P1 ;  /* 0x000000ff0600720c */ /* 0x000fc60003f25310 */
[----:B------:R-:W-:Y:S01]  /*0ee0*/  IMAD.X R15, RZ, RZ, R15, P2 ;  /* 0x000000ffff0f7224 */ /* 0x000fe200010e060f */
[----:B--2---:R-:W-:-:S09]  /*0ef0*/  DADD R26, R18, R26 ;  /* 0x00000000121a7229 */ /* 0x004fd2000000001a */
[----:B------:R-:W-:Y:S05]  /*0f00*/  @P1 BRA `(.L_x_15) ;  /* 0xfffffffc00dc1947 */ /* 0x000fea000383ffff */
.L_x_14:
[----:B------:R-:W-:Y:S05]  /*0f10*/  @!P0 BRA `(.L_x_13) ;  /* 0x0000000400b88947 */ /* 0x000fea0003800000 */
[C---:B------:R-:W-:Y:S01]  /*0f20*/  LEA R4, P0, R21.reuse, R16, 0x3 ;  /* 0x0000001015047211 */ /* 0x040fe200078018ff */
[----:B------:R-:W-:Y:S04]  /*0f30*/  BSSY.RECONVERGENT B0, `(.L_x_13) ;  /* 0x000006c000007945 */ /* 0x000fe80003800200 */
[----:B------:R-:W-:Y:S01]  /*0f40*/  BSSY.RELIABLE B1, `(.L_x_16) ;  /* 0x0000059000017945 */ /* 0x000fe20003800100 */
[----:B------:R-:W-:Y:S01]  /*0f50*/  IMAD.MOV.U32 R6, RZ, RZ, R14 ;  /* 0x000000ffff067224 */ /* 0x000fe200078e000e */
[----:B------:R-:W-:Y:S01]  /*0f60*/  LEA.HI.X R32, R21, R17, R7, 0x3, P0 ;  /* 0x0000001115207211 */ /* 0x000fe200000f1c07 */
[----:B------:R-:W-:Y:S01]  /*0f70*/  IMAD.MOV.U32 R7, RZ, RZ, R15 ;  /* 0x000000ffff077224 */ /* 0x000fe200078e000f */
[----:B------:R-:W-:-:S04]  /*0f80*/  ISETP.GE.U32.AND P0, PT, R14, R4, PT ;  /* 0x000000040e00720c */ /* 0x000fc80003f06070 */
        /* <DEDUP_REMOVED lines=12> */
.L_x_20:
[----:B------:R-:W2:Y:S04]  /*1050*/  LDG.E.64 R24, desc[UR4][R6.64] ;  /* 0x0000000406187981 */ /* 0x000ea8000c1e1b00 */
[----:B------:R-:W3:Y:S04]  /*1060*/  LDG.E.64 R30, desc[UR4][R6.64+0x8] ;  /* 0x00000804061e7981 */ /* 0x000ee8000c1e1b00 */
[----:B------:R-:W4:Y:S04]  /*1070*/  LDG.E.64 R28, desc[UR4][R6.64+0x10] ;  /* 0x00001004061c7981 */ /* 0x000f28000c1e1b00 */
        /* <DEDUP_REMOVED lines=15> */
[----:B--2---:R-:W-:-:S02]  /*1170*/  DADD R24, R22, R24 ;  /* 0x0000000016187229 */ /* 0x004fc40000000018 */
[----:B------:R-:W2:Y:S06]  /*1180*/  LDG.E.64 R22, desc[UR4][R6.64+0x60] ;  /* 0x0000600406167981 */ /* 0x000eac000c1e1b00 */
[----:B---3--:R-:W-:Y:S02]  /*1190*/  DADD R26, R24, R26 ;  /* 0x00000000181a7229 */ /* 0x008fe4000000001a */
[----:B------:R-:W3:Y:S06]  /*11a0*/  LDG.E.64 R24, desc[UR4][R6.64+0x68] ;  /* 0x0000680406187981 */ /* 0x000eec000c1e1b00 */
[----:B----4-:R-:W-:-:S02]  /*11b0*/  DADD R30, R26, R30 ;  /* 0x000000001a1e7229 */ /* 0x010fc4000000001e */
[----:B------:R-:W4:Y:S06]  /*11c0*/  LDG.E.64 R26, desc[UR4][R6.64+0x70] ;  /* 0x00007004061a7981 */ /* 0x000f2c000c1e1b00 */
[----:B-----5:R-:W-:Y:S02]  /*11d0*/  DADD R28, R30, R28 ;  /* 0x000000001e1c7229 */ /* 0x020fe4000000001c */
[----:B------:R0:W5:Y:S01]  /*11e0*/  LDG.E.64 R30, desc[UR4][R6.64+0x78] ;  /* 0x00007804061e7981 */ /* 0x000162000c1e1b00 */
[----:B------:R-:W-:-:S05]  /*11f0*/  IADD3 R14, P1, PT, R14, 0x80, RZ ;  /* 0x000000800e0e7810 */ /* 0x000fca0007f3e0ff */
[----:B------:R-:W-:Y:S01]  /*1200*/  DADD R18, R28, R18 ;  /* 0x000000001c127229 */ /* 0x000fe20000000012 */
[----:B------:R-:W-:Y:S01]  /*1210*/  IMAD.X R15, RZ, RZ, R15, P1 ;  /* 0x000000ffff0f7224 */ /* 0x000fe200008e060f */
[----:B------:R-:W-:Y:S02]  /*1220*/  ISETP.GE.U32.AND P1, PT, R14, R33, PT ;  /* 0x000000210e00720c */ /* 0x000fe40003f26070 */
[----:B0-----:R-:W-:Y:S02]  /*1230*/  IADD3 R6, P2, PT, R6, 0x80, RZ ;  /* 0x0000008006067810 */ /* 0x001fe40007f5e0ff */
[----:B------:R-:W-:Y:S02]  /*1240*/  ISETP.GE.AND.EX P1, PT, R15, R34, PT, P1 ;  /* 0x000000220f00720c */ /* 0x000fe40003f26310 */
[----:B------:R-:W-:Y:S01]  /*1250*/  DADD R18, R18, R20 ;  /* 0x0000000012127229 */ /* 0x000fe20000000014 */
[----:B------:R-:W-:-:S07]  /*1260*/  IMAD.X R7, RZ, RZ, R7, P2 ;  /* 0x000000ffff077224 */ /* 0x000fce00010e0607 */
[----:B--2---:R-:W-:-:S08]  /*1270*/  DADD R18, R18, R22 ;  /* 0x0000000012127229 */ /* 0x004fd00000000016 */
[----:B---3--:R-:W-:-:S08]  /*1280*/  DADD R18, R18, R24 ;  /* 0x0000000012127229 */ /* 0x008fd00000000018 */
[----:B----4-:R-:W-:-:S08]  /*1290*/  DADD R26, R18, R26 ;  /* 0x00000000121a7229 */ /* 0x010fd0000000001a */
[----:B-----5:R-:W-:Y:S01]  /*12a0*/  DADD R26, R26, R30 ;  /* 0x000000001a1a7229 */ /* 0x020fe2000000001e */
[----:B------:R-:W-:Y:S10]  /*12b0*/  @!P1 BRA `(.L_x_20) ;  /* 0xfffffffc00649947 */ /* 0x000ff4000383ffff */
.L_x_19:
[----:B------:R-:W-:Y:S05]  /*12c0*/  BSYNC.RECONVERGENT B2 ;  /* 0x0000000000027941 */ /* 0x000fea0003800200 */
.L_x_18:
        /* <DEDUP_REMOVED lines=12> */
[----:B------:R-:W5:Y:S01]  /*1390*/  LDG.E.64 R24, desc[UR4][R6.64+0x30] ;  /* 0x0000300406187981 */ /* 0x000f62000c1e1b00 */
[----:B--2---:R-:W-:-:S03]  /*13a0*/  DADD R34, R26, R34 ;  /* 0x000000001a227229 */ /* 0x004fc60000000022 */
[----:B------:R0:W2:Y:S01]  /*13b0*/  LDG.E.64 R26, desc[UR4][R6.64+0x38] ;  /* 0x00003804061a7981 */ /* 0x0000a2000c1e1b00 */
[----:B------:R-:W-:Y:S02]  /*13c0*/  IADD3 R14, P1, PT, R14, 0x40, RZ ;  /* 0x000000400e0e7810 */ /* 0x000fe40007f3e0ff */
[----:B------:R-:W-:Y:S02]  /*13d0*/  PLOP3.LUT P0, PT, PT, PT, PT, 0x8, 0x80 ;  /* 0x000000000080781c */ /* 0x000fe40003f0e170 */
[----:B---3--:R-:W-:Y:S01]  /*13e0*/  DADD R30, R34, R30 ;  /* 0x00000000221e7229 */ /* 0x008fe2000000001e */
[----:B------:R-:W-:Y:S01]  /*13f0*/  IMAD.X R15, RZ, RZ, R15, P1 ;  /* 0x000000ffff0f7224 */ /* 0x000fe200008e060f */
[----:B0-----:R-:W-:-:S06]  /*1400*/  IADD3 R6, P2, PT, R6, 0x40, RZ ;  /* 0x0000004006067810 */ /* 0x001fcc0007f5e0ff */
[----:B----4-:R-:W-:Y:S01]  /*1410*/  DADD R28, R30, R28 ;  /* 0x000000001e1c7229 */ /* 0x010fe2000000001c */
[----:B------:R-:W-:-:S07]  /*1420*/  IMAD.X R7, RZ, RZ, R7, P2 ;  /* 0x000000ffff077224 */ /* 0x000fce00010e0607 */
[----:B-----5:R-:W-:-:S08]  /*1430*/  DADD R18, R28, R18 ;  /* 0x000000001c127229 */ /* 0x020fd00000000012 */
[----:B------:R-:W-:-:S08]  /*1440*/  DADD R18, R18, R20 ;  /* 0x0000000012127229 */ /* 0x000fd00000000014 */
[----:B------:R-:W-:-:S08]  /*1450*/  DADD R18, R18, R22 ;  /* 0x0000000012127229 */ /* 0x000fd00000000016 */
[----:B------:R-:W-:-:S08]  /*1460*/  DADD R18, R18, R24 ;  /* 0x0000000012127229 */ /* 0x000fd00000000018 */
[----:B--2---:R-:W-:-:S11]  /*1470*/  DADD R26, R18, R26 ;  /* 0x00000000121a7229 */ /* 0x004fd6000000001a */
.L_x_22:
[----:B------:R-:W-:Y:S05]  /*1480*/  BSYNC.RECONVERGENT B2 ;  /* 0x0000000000027941 */ /* 0x000fea0003800200 */
.L_x_21:
[----:B------:R-:W-:-:S04]  /*1490*/  ISETP.NE.U32.AND P1, PT, R14, R4, PT ;  /* 0x000000040e00720c */ /* 0x000fc80003f25070 */
[----:B------:R-:W-:-:S13]  /*14a0*/  ISETP.NE.OR.EX P0, PT, R15, R32, P0, P1 ;  /* 0x000000200f00720c */ /* 0x000fda0000705710 */
[----:B------:R-:W-:Y:S05]  /*14b0*/  @!P0 BREAK.RELIABLE B1 ;  /* 0x0000000000018942 */ /* 0x000fea0003800100 */
[----:B------:R-:W-:Y:S05]  /*14c0*/  @!P0 BRA `(.L_x_23) ;  /* 0x0000000000488947 */ /* 0x000fea0003800000 */
.L_x_17:
[----:B------:R-:W-:Y:S05]  /*14d0*/  BSYNC.RELIABLE B1 ;  /* 0x0000000000017941 */ /* 0x000fea0003800100 */
.L_x_16:
        /* <DEDUP_REMOVED lines=17> */
.L_x_23:
[----:B------:R-:W-:Y:S05]  /*15f0*/  BSYNC.RECONVERGENT B0 ;  /* 0x0000000000007941 */ /* 0x000fea0003800200 */
.L_x_13:
[----:B------:R-:W0:Y:S01]  /*1600*/  MUFU.RCP64H R7, R13 ;  /* 0x0000000d00077308 */ /* 0x000e220000001800 */
[----:B------:R-:W-:Y:S01]  /*1610*/  IMAD.MOV.U32 R6, RZ, RZ, 0x1 ;  /* 0x00000001ff067424 */ /* 0x000fe200078e00ff */
[----:B------:R-:W-:Y:S01]  /*1620*/  FSETP.GEU.AND P1, PT, |R27|, 6.5827683646048100446e-37, PT ;  /* 0x036000001b00780b */ /* 0x000fe20003f2e200 */
[----:B------:R-:W-:Y:S04]  /*1630*/  BSSY.RECONVERGENT B0, `(.L_x_24) ;  /* 0x0000013000007945 */ /* 0x000fe80003800200 */
[----:B0-----:R-:W-:-:S08]  /*1640*/  DFMA R14, -R12, R6, 1 ;  /* 0x3ff000000c0e742b */ /* 0x001fd00000000106 */
[----:B------:R-:W-:-:S08]  /*1650*/  DFMA R14, R14, R14, R14 ;  /* 0x0000000e0e0e722b */ /* 0x000fd0000000000e */
[----:B------:R-:W-:-:S08]  /*1660*/  DFMA R14, R6, R14, R6 ;  /* 0x0000000e060e722b */ /* 0x000fd00000000006 */
[----:B------:R-:W-:-:S08]  /*1670*/  DFMA R6, -R12, R14, 1 ;  /* 0x3ff000000c06742b */ /* 0x000fd0000000010e */
[----:B------:R-:W-:-:S08]  /*1680*/  DFMA R18, R14, R6, R14 ;  /* 0x000000060e12722b */ /* 0x000fd0000000000e */
[----:B------:R-:W-:-:S08]  /*1690*/  DMUL R6, R18, R26 ;  /* 0x0000001a12067228 */ /* 0x000fd00000000000 */
[----:B------:R-:W-:-:S08]  /*16a0*/  DFMA R14, -R12, R6, R26 ;  /* 0x000000060c0e722b */ /* 0x000fd0000000011a */
[----:B------:R-:W-:-:S10]  /*16b0*/  DFMA R6, R18, R14, R6 ;  /* 0x0000000e1206722b */ /* 0x000fd40000000006 */
        /* <DEDUP_REMOVED lines=9> */
[----:B------:R-:W-:-:S07]  /*1750*/  IMAD.MOV.U32 R7, RZ, RZ, R25 ;  /* 0x000000ffff077224 */ /* 0x000fce00078e0019 */
.L_x_25:
[----:B------:R-:W-:Y:S05]  /*1760*/  BSYNC.RECONVERGENT B0 ;  /* 0x0000000000007941 */ /* 0x000fea0003800200 */
.L_x_24:
[----:B------:R-:W0:Y:S01]  /*1770*/  LDC R4, c[0x0][0x394] ;  /* 0x0000e500ff047b82 */ /* 0x000e220000000800 */
[----:B------:R-:W-:Y:S02]  /*1780*/  CS2R R14, SRZ ;  /* 0x00000000000e7805 */ /* 0x000fe4000001ff00 */
[----:B------:R-:W-:Y:S02]  /*1790*/  CS2R R18, SRZ ;  /* 0x0000000000127805 */ /* 0x000fe4000001ff00 */
[----:B0-----:R-:W-:-:S13]  /*17a0*/  ISETP.GE.AND P0, PT, R4, 0x1, PT ;  /* 0x000000010400780c */ /* 0x001fda0003f06270 */
[----:B------:R-:W-:Y:S05]  /*17b0*/  @!P0 BRA `(.L_x_26) ;  /* 0x0000000800548947 */ /* 0x000fea0003800000 */
[C---:B------:R-:W-:Y:S01]  /*17c0*/  ISETP.GE.U32.AND P1, PT, R4.reuse, 0x8, PT ;  /* 0x000000080400780c */ /* 0x040fe20003f26070 */
[----:B------:R-:W-:Y:S01]  /*17d0*/  IMAD.MOV.U32 R13, RZ, RZ, RZ ;  /* 0x000000ffff0d7224 */ /* 0x000fe200078e00ff */
[----:B------:R-:W-:Y:S02]  /*17e0*/  LOP3.LUT R12, R4, 0x7, RZ, 0xc0, !PT ;  /* 0x00000007040c7812 */ /* 0x000fe400078ec0ff */
[----:B------:R-:W-:Y:S02]  /*17f0*/  CS2R R18, SRZ ;  /* 0x0000000000127805 */ /* 0x000fe4000001ff00 */
[----:B------:R-:W-:Y:S02]  /*1800*/  CS2R R20, SRZ ;  /* 0x0000000000147805 */ /* 0x000fe4000001ff00 */
[----:B------:R-:W-:Y:S02]  /*1810*/  CS2R R14, SRZ ;  /* 0x00000000000e7805 */ /* 0x000fe4000001ff00 */
[----:B------:R-:W-:-:S03]  /*1820*/  ISETP.NE.AND P0, PT, R12, RZ, PT ;  /* 0x000000ff0c00720c */ /* 0x000fc60003f05270 */
[----:B------:R-:W-:Y:S10]  /*1830*/  @!P1 BRA `(.L_x_27) ;  /* 0x0000000400289947 */ /* 0x000ff40003800000 */
[----:B------:R-:W0:Y:S01]  /*1840*/  LDC.64 R18, c[0x0][0x380] ;  /* 0x0000e000ff127b82 */ /* 0x000e220000000a00 */
[----:B------:R-:W1:Y:S01]  /*1850*/  LDCU.64 UR6, c[0x0][0x388] ;  /* 0x00007100ff0677ac */ /* 0x000e620008000a00 */
[----:B------:R-:W-:Y:S02]  /*1860*/  LOP3.LUT R13, R4, 0x7ffffff8, RZ, 0xc0, !PT ;  /* 0x7ffffff8040d7812 */ /* 0x000fe400078ec0ff */
[----:B-1----:R-:W-:-:S04]  /*1870*/  IADD3 R2, P3, PT, R2, UR6, RZ ;  /* 0x0000000602027c10 */ /* 0x002fc8000ff7e0ff */
[----:B------:R-:W-:Y:S01]  /*1880*/  IADD3 R26, P2, PT, R2, 0x20, RZ ;  /* 0x00000020021a7810 */ /* 0x000fe20007f5e0ff */
[----:B0-----:R-:W-:-:S03]  /*1890*/  IMAD.WIDE R18, R3, 0x8, R18 ;  /* 0x0000000803127825 */ /* 0x001fc600078e0212 */
[----:B------:R-:W-:Y:S01]  /*18a0*/  IADD3.X R27, PT, PT, RZ, UR7, R5, P2, P3 ;  /* 0x00000007ff1b7c10 */ /* 0x000fe200097e6405 */
[----:B------:R-:W-:Y:S01]  /*18b0*/  IMAD.MOV R2, RZ, RZ, -R13 ;  /* 0x000000ffff027224 */ /* 0x000fe200078e0a0d */
[----:B------:R-:W-:-:S05]  /*18c0*/  IADD3 R24, P1, PT, R18, 0x20, RZ ;  /* 0x0000002012187810 */ /* 0x000fca0007f3e0ff */
[----:B------:R-:W-:Y:S01]  /*18d0*/  IMAD.X R25, RZ, RZ, R19, P1 ;  /* 0x000000ffff197224 */ /* 0x000fe200008e0613 */
[----:B------:R-:W-:-:S07]  /*18e0*/  CS2R R18, SRZ ;  /* 0x0000000000127805 */ /* 0x000fce000001ff00 */
.L_x_28:
[----:B------:R-:W2:Y:S04]  /*18f0*/  LDG.E.64 R30, desc[UR4][R24.64+-0x20] ;  /* 0xffffe004181e7981 */ /* 0x000ea8000c1e1b00 */
[----:B------:R-:W3:Y:S04]  /*1900*/  LDG.E.64 R22, desc[UR4][R26.64+-0x20] ;  /* 0xffffe0041a167981 */ /* 0x000ee8000c1e1b00 */
[----:B------:R-:W4:Y:S04]  /*1910*/  LDG.E.64 R32, desc[UR4][R24.64+-0x18] ;  /* 0xffffe80418207981 */ /* 0x000f28000c1e1b00 */
[----:B------:R-:W5:Y:S01]  /*1920*/  LDG.E.64 R28, desc[UR4][R26.64+-0x18] ;  /* 0xffffe8041a1c7981 */ /* 0x000f62000c1e1b00 */
[----:B--2---:R-:W-:-:S02]  /*1930*/  DADD R30, R30, -R8 ;  /* 0x000000001e1e7229 */ /* 0x004fc40000000808 */
[----:B---3--:R-:W-:-:S06]  /*1940*/  DADD R22, R22, -R6 ;  /* 0x0000000016167229 */ /* 0x008fcc0000000806 */
[----:B------:R-:W-:Y:S02]  /*1950*/  DFMA R20, R30, R30, R20 ;  /* 0x0000001e1e14722b */ /* 0x000fe40000000014 */
[----:B----4-:R-:W-:Y:S02]  /*1960*/  DADD R32, R32, -R8 ;  /* 0x0000000020207229 */ /* 0x010fe40000000808 */
[----:B------:R-:W-:Y:S01]  /*1970*/  DFMA R30, R30, R22, R14 ;  /* 0x000000161e1e722b */ /* 0x000fe2000000000e */
[----:B------:R-:W2:Y:S01]  /*1980*/  LDG.E.64 R14, desc[UR4][R24.64+-0x10] ;  /* 0xfffff004180e7981 */ /* 0x000ea2000c1e1b00 */
[----:B-----5:R-:W-:-:S03]  /*1990*/  DADD R34, R28, -R6 ;  /* 0x000000001c227229 */ /* 0x020fc60000000806 */
[----:B------:R-:W3:Y:S01]  /*19a0*/  LDG.E.64 R28, desc[UR4][R26.64+-0x10] ;  /* 0xfffff0041a1c7981 */ /* 0x000ee2000c1e1b00 */
[----:B------:R-:W-:Y:S02]  /*19b0*/  DFMA R18, R22, R22, R18 ;  /* 0x000000161612722b */ /* 0x000fe40000000012 */
[C---:B------:R-:W-:Y:S01]  /*19c0*/  DFMA R20, R32.reuse, R32, R20 ;  /* 0x000000202014722b */ /* 0x040fe20000000014 */
[----:B------:R-:W4:Y:S01]  /*19d0*/  LDG.E.64 R22, desc[UR4][R24.64+-0x8] ;  /* 0xfffff80418167981 */ /* 0x000f22000c1e1b00 */
[----:B------:R-:W-:-:S03]  /*19e0*/  DFMA R32, R32, R34, R30 ;  /* 0x000000222020722b */ /* 0x000fc6000000001e */
[----:B------:R-:W5:Y:S01]  /*19f0*/  LDG.E.64 R30, desc[UR4][R26.64+-0x8] ;  /* 0xfffff8041a1e7981 */ /* 0x000f62000c1e1b00 */
[----:B------:R-:W-:Y:S02]  /*1a00*/  DFMA R18, R34, R34, R18 ;  /* 0x000000222212722b */ /* 0x000fe40000000012 */
[----:B--2---:R-:W-:Y:S02]  /*1a10*/  DADD R14, R14, -R8 ;  /* 0x000000000e0e7229 */ /* 0x004fe40000000808 */
        /* <DEDUP_REMOVED lines=8> */
[----:B------:R-:W-:Y:S02]  /*1aa0*/  DFMA R18, R28, R28, R18 ;  /* 0x0000001c1c12722b */ /* 0x000fe40000000012 */
[-C--:B------:R-:W-:Y:S01]  /*1ab0*/  DFMA R32, R22, R34.reuse, R32 ;  /* 0x000000221620722b */ /* 0x080fe20000000020 */
[----:B------:R-:W4:Y:S04]  /*1ac0*/  LDG.E.64 R28, desc[UR4][R26.64+0x8] ;  /* 0x000008041a1c7981 */ /* 0x000f28000c1e1b00 */
[----:B------:R-:W5:Y:S01]  /*1ad0*/  LDG.E.64 R22, desc[UR4][R24.64+0x8] ;  /* 0x0000080418167981 */ /* 0x000f62000c1e1b00 */
[----:B------:R-:W-:-:S02]  /*1ae0*/  DFMA R18, R34, R34, R18 ;  /* 0x000000222212722b */ /* 0x000fc40000000012 */
        /* <DEDUP_REMOVED lines=8> */
[----:B------:R-:W-:-:S03]  /*1b70*/  DFMA R18, R30, R30, R18 ;  /* 0x0000001e1e12722b */ /* 0x000fc60000000012 */
[----:B------:R0:W4:Y:S01]  /*1b80*/  LDG.E.64 R30, desc[UR4][R26.64+0x18] ;  /* 0x000018041a1e7981 */ /* 0x000122000c1e1b00 */
[C---:B------:R-:W-:Y:S02]  /*1b90*/  DFMA R20, R22.reuse, R22, R20 ;  /* 0x000000161614722b */ /* 0x040fe40000000014 */
[-C--:B------:R-:W-:Y:S01]  /*1ba0*/  DFMA R32, R22, R34.reuse, R32 ;  /* 0x000000221620722b */ /* 0x080fe20000000020 */
[----:B------:R1:W5:Y:S01]  /*1bb0*/  LDG.E.64 R22, desc[UR4][R24.64+0x18] ;  /* 0x0000180418167981 */ /* 0x000362000c1e1b00 */
[----:B------:R-:W-:Y:S01]  /*1bc0*/  VIADD R2, R2, 0x8 ;  /* 0x0000000802027836 */ /* 0x000fe20000000000 */
[----:B------:R-:W-:-:S04]  /*1bd0*/  DFMA R18, R34, R34, R18 ;  /* 0x000000222212722b */ /* 0x000fc80000000012 */
[----:B------:R-:W-:Y:S02]  /*1be0*/  ISETP.NE.AND P1, PT, R2, RZ, PT ;  /* 0x000000ff0200720c */ /* 0x000fe40003f25270 */
[----:B0-----:R-:W-:Y:S02]  /*1bf0*/  IADD3 R26, P3, PT, R26, 0x40, RZ ;  /* 0x000000401a1a7810 */ /* 0x001fe40007f7e0ff */
[----:B-1----:R-:W-:-:S03]  /*1c00*/  IADD3 R24, P2, PT, R24, 0x40, RZ ;  /* 0x0000004018187810 */ /* 0x002fc60007f5e0ff */
[----:B------:R-:W-:Y:S02]  /*1c10*/  IMAD.X R27, RZ, RZ, R27, P3 ;  /* 0x000000ffff1b7224 */ /* 0x000fe400018e061b */
[----:B------:R-:W-:Y:S01]  /*1c20*/  IMAD.X R25, RZ, RZ, R25, P2 ;  /* 0x000000ffff197224 */ /* 0x000fe200010e0619 */
[----:B--2---:R-:W-:Y:S02]  /*1c30*/  DADD R28, R28, -R6 ;  /* 0x000000001c1c7229 */ /* 0x004fe40000000806 */
[----:B---3--:R-:W-:Y:S02]  /*1c40*/  DADD R14, R14, -R8 ;  /* 0x000000000e0e7229 */ /* 0x008fe40000000808 */
[----:B----4-:R-:W-:-:S04]  /*1c50*/  DADD R30, R30, -R6 ;  /* 0x000000001e1e7229 */ /* 0x010fc80000000806 */
[----:B------:R-:W-:Y:S02]  /*1c60*/  DFMA R18, R28, R28, R18 ;  /* 0x0000001c1c12722b */ /* 0x000fe40000000012 */
[C---:B------:R-:W-:Y:S02]  /*1c70*/  DFMA R20, R14.reuse, R14, R20 ;  /* 0x0000000e0e14722b */ /* 0x040fe40000000014 */
[----:B------:R-:W-:Y:S02]  /*1c80*/  DFMA R14, R14, R28, R32 ;  /* 0x0000001c0e0e722b */ /* 0x000fe40000000020 */
[----:B-----5:R-:W-:Y:S02]  /*1c90*/  DADD R22, R22, -R8 ;  /* 0x0000000016167229 */ /* 0x020fe40000000808 */
[----:B------:R-:W-:-:S06]  /*1ca0*/  DFMA R18, R30, R30, R18 ;  /* 0x0000001e1e12722b */ /* 0x000fcc0000000012 */
[C---:B------:R-:W-:Y:S02]  /*1cb0*/  DFMA R20, R22.reuse, R22, R20 ;  /* 0x000000161614722b */ /* 0x040fe40000000014 */
[----:B------:R-:W-:Y:S01]  /*1cc0*/  DFMA R14, R22, R30, R14 ;  /* 0x0000001e160e722b */ /* 0x000fe2000000000e */
[----:B------:R-:W-:Y:S10]  /*1cd0*/  @P1 BRA `(.L_x_28) ;  /* 0xfffffffc00041947 */ /* 0x000ff4000383ffff */
.L_x_27:
[----:B------:R-:W-:Y:S05]  /*1ce0*/  @!P0 BRA `(.L_x_29) ;  /* 0x0000000400048947 */ /* 0x000fea0003800000 */
[----:B------:R-:W-:Y:S02]  /*1cf0*/  ISETP.GE.U32.AND P0, PT, R12, 0x4, PT ;  /* 0x000000040c00780c */ /* 0x000fe40003f06070 */
[----:B------:R-:W-:-:S04]  /*1d00*/  LOP3.LUT R5, R4, 0x3, RZ, 0xc0, !PT ;  /* 0x0000000304057812 */ /* 0x000fc800078ec0ff */
[----:B------:R-:W-:-:S07]  /*1d10*/  ISETP.NE.AND P1, PT, R5, RZ, PT ;  /* 0x000000ff0500720c */ /* 0x000fce0003f25270 */
[----:B------:R-:W-:Y:S06]  /*1d20*/  @!P0 BRA `(.L_x_30) ;  /* 0x00000000007c8947 */ /* 0x000fec0003800000 */
[----:B------:R-:W-:-:S04]  /*1d30*/  IMAD.WIDE.U32 R22, R13, 0x8, R10 ;  /* 0x000000080d167825 */ /* 0x000fc800078e000a */
[C---:B------:R-:W-:Y:S01]  /*1d40*/  IMAD.WIDE.U32 R36, R13.reuse, 0x8, R16 ;  /* 0x000000080d247825 */ /* 0x040fe200078e0010 */
        /* <DEDUP_REMOVED lines=8> */
[----:B------:R-:W-:Y:S01]  /*1dd0*/  VIADD R13, R13, 0x4 ;  /* 0x000000040d0d7836 */ /* 0x000fe20000000000 */
[----:B--2---:R-:W-:-:S02]  /*1de0*/  DADD R34, R34, -R8 ;  /* 0x0000000022227229 */ /* 0x004fc40000000808 */
[----:B---3--:R-:W-:-:S06]  /*1df0*/  DADD R32, R32, -R6 ;  /* 0x0000000020207229 */ /* 0x008fcc0000000806 */
[----:B------:R-:W-:Y:S02]  /*1e00*/  DFMA R20, R34, R34, R20 ;  /* 0x000000222214722b */ /* 0x000fe40000000014 */
[----:B----4-:R-:W-:Y:S02]  /*1e10*/  DADD R24, R24, -R8 ;  /* 0x0000000018187229 */ /* 0x010fe40000000808 */
[-C--:B------:R-:W-:Y:S02]  /*1e20*/  DFMA R14, R34, R32.reuse, R14 ;  /* 0x00000020220e722b */ /* 0x080fe4000000000e */
[----:B-----5:R-:W-:Y:S02]  /*1e30*/  DADD R30, R30, -R6 ;  /* 0x000000001e1e7229 */ /* 0x020fe40000000806 */
[----:B------:R-:W-:Y:S02]  /*1e40*/  DFMA R18, R32, R32, R18 ;  /* 0x000000202012722b */ /* 0x000fe40000000012 */
[----:B------:R-:W-:-:S02]  /*1e50*/  DFMA R20, R24, R24, R20 ;  /* 0x000000181814722b */ /* 0x000fc40000000014 */
[----:B------:R-:W-:Y:S02]  /*1e60*/  DADD R2, R2, -R8 ;  /* 0x0000000002027229 */ /* 0x000fe40000000808 */
[-C--:B------:R-:W-:Y:S02]  /*1e70*/  DFMA R14, R24, R30.reuse, R14 ;  /* 0x0000001e180e722b */ /* 0x080fe4000000000e */
[----:B------:R-:W-:Y:S02]  /*1e80*/  DADD R28, R28, -R6 ;  /* 0x000000001c1c7229 */ /* 0x000fe40000000806 */
[----:B------:R-:W-:Y:S02]  /*1e90*/  DFMA R18, R30, R30, R18 ;  /* 0x0000001e1e12722b */ /* 0x000fe40000000012 */
[----:B------:R-:W-:Y:S02]  /*1ea0*/  DFMA R20, R2, R2, R20 ;  /* 0x000000020214722b */ /* 0x000fe40000000014 */
[----:B------:R-:W-:-:S02]  /*1eb0*/  DADD R22, R22, -R8 ;  /* 0x0000000016167229 */ /* 0x000fc40000000808 */
[-C--:B------:R-:W-:Y:S02]  /*1ec0*/  DFMA R14, R2, R28.reuse, R14 ;  /* 0x0000001c020e722b */ /* 0x080fe4000000000e */
[----:B------:R-:W-:Y:S02]  /*1ed0*/  DADD R26, R26, -R6 ;  /* 0x000000001a1a7229 */ /* 0x000fe40000000806 */
[----:B------:R-:W-:Y:S02]  /*1ee0*/  DFMA R18, R28, R28, R18 ;  /* 0x0000001c1c12722b */ /* 0x000fe40000000012 */
[----:B------:R-:W-:-:S04]  /*1ef0*/  DFMA R20, R22, R22, R20 ;  /* 0x000000161614722b */ /* 0x000fc80000000014 */
[-C--:B------:R-:W-:Y:S02]  /*1f00*/  DFMA R14, R22, R26.reuse, R14 ;  /* 0x0000001a160e722b */ /* 0x080fe4000000000e */
[----:B------:R-:W-:-:S11]  /*1f10*/  DFMA R18, R26, R26, R18 ;  /* 0x0000001a1a12722b */ /* 0x000fd60000000012 */
.L_x_30:
[----:B------:R-:W-:Y:S05]  /*1f20*/  @!P1 BRA `(.L_x_29) ;  /* 0x0000000000749947 */ /* 0x000fea0003800000 */
[----:B------:R-:W-:Y:S02]  /*1f30*/  ISETP.NE.AND P0, PT, R5, 0x1, PT ;  /* 0x000000010500780c */ /* 0x000fe40003f05270 */
[----:B------:R-:W-:-:S04]  /*1f40*/  LOP3.LUT R4, R4, 0x1, RZ, 0xc0, !PT ;  /* 0x0000000104047812 */ /* 0x000fc800078ec0ff */
[----:B------:R-:W-:-:S07]  /*1f50*/  ISETP.NE.U32.AND P1, PT, R4, 0x1, PT ;  /* 0x000000010400780c */ /* 0x000fce0003f25070 */
[----:B------:R-:W-:-:S04]  /*1f60*/  @P0 IMAD.WIDE.U32 R28, R13, 0x8, R10 ;  /* 0x000000080d1c0825 */ /* 0x000fc800078e000a */
[C---:B------:R-:W-:Y:S01]  /*1f70*/  @P0 IMAD.WIDE.U32 R30, R13.reuse, 0x8, R16 ;  /* 0x000000080d1e0825 */ /* 0x040fe200078e0010 */
[----:B------:R-:W2:Y:S04]  /*1f80*/  @P0 LDG.E.64 R4, desc[UR4][R28.64] ;  /* 0x000000041c040981 */ /* 0x000ea8000c1e1b00 */
[----:B------:R-:W3:Y:S01]  /*1f90*/  @P0 LDG.E.64 R2, desc[UR4][R30.64] ;  /* 0x000000041e020981 */ /* 0x000ee2000c1e1b00 */
[----:B------:R-:W-:-:S03]  /*1fa0*/  @P0 VIADD R13, R13, 0x2 ;  /* 0x000000020d0d0836 */ /* 0x000fc60000000000 */
[----:B------:R-:W4:Y:S01]  /*1fb0*/  @P0 LDG.E.64 R22, desc[UR4][R28.64+0x8] ;  /* 0x000008041c160981 */ /* 0x000f22000c1e1b00 */
[----:B------:R-:W-:-:S03]  /*1fc0*/  @!P1 IMAD.WIDE.U32 R26, R13, 0x8, R10 ;  /* 0x000000080d1a9825 */ /* 0x000fc600078e000a */
[----:B------:R-:W5:Y:S01]  /*1fd0*/  @P0 LDG.E.64 R24, desc[UR4][R30.64+0x8] ;  /* 0x000008041e180981 */ /* 0x000f62000c1e1b00 */
[----:B------:R-:W-:-:S03]  /*1fe0*/  @!P1 IMAD.WIDE.U32 R10, R13, 0x8, R16 ;  /* 0x000000080d0a9825 */ /* 0x000fc600078e0010 */
[----:B------:R-:W5:Y:S04]  /*1ff0*/  @!P1 LDG.E.64 R12, desc[UR4][R26.64] ;  /* 0x000000041a0c9981 */ /* 0x000f68000c1e1b00 */
[----:B------:R-:W5:Y:S01]  /*2000*/  @!P1 LDG.E.64 R10, desc[UR4][R10.64] ;  /* 0x000000040a0a9981 */ /* 0x000f62000c1e1b00 */
[----:B--2---:R-:W-:Y:S02]  /*2010*/  @P0 DADD R4, R4, -R8 ;  /* 0x0000000004040229 */ /* 0x004fe40000000808 */
[----:B---3--:R-:W-:-:S06]  /*2020*/  @P0 DADD R2, R2, -R6 ;  /* 0x0000000002020229 */ /* 0x008fcc0000000806 */
[----:B------:R-:W-:Y:S02]  /*2030*/  @P0 DFMA R16, R4, R4, R20 ;  /* 0x000000040410022b */ /* 0x000fe40000000014 */
[----:B----4-:R-:W-:Y:S02]  /*2040*/  @P0 DADD R22, R22, -R8 ;  /* 0x0000000016160229 */ /* 0x010fe40000000808 */
[-C--:B------:R-:W-:Y:S02]  /*2050*/  @P0 DFMA R4, R4, R2.reuse, R14 ;  /* 0x000000020404022b */ /* 0x080fe4000000000e */
[----:B-----5:R-:W-:Y:S02]  /*2060*/  @P0 DADD R24, R24, -R6 ;  /* 0x0000000018180229 */ /* 0x020fe40000000806 */
[----:B------:R-:W-:Y:S02]  /*2070*/  @P0 DFMA R2, R2, R2, R18 ;  /* 0x000000020202022b */ /* 0x000fe40000000012 */
[----:B------:R-:W-:-:S02]  /*2080*/  @P0 DFMA R20, R22, R22, R16 ;  /* 0x000000161614022b */ /* 0x000fc40000000010 */
[----:B------:R-:W-:Y:S02]  /*2090*/  @!P1 DADD R12, R12, -R8 ;  /* 0x000000000c0c9229 */ /* 0x000fe40000000808 */
[-C--:B------:R-:W-:Y:S02]  /*20a0*/  @P0 DFMA R14, R22, R24.reuse, R4 ;  /* 0x00000018160e022b */ /* 0x080fe40000000004 */
[----:B------:R-:W-:Y:S02]  /*20b0*/  @!P1 DADD R10, R10, -R6 ;  /* 0x000000000a0a9229 */ /* 0x000fe40000000806 */
[----:B------:R-:W-:Y:S02]  /*20c0*/  @P0 DFMA R18, R24, R24, R2 ;  /* 0x000000181812022b */ /* 0x000fe40000000002 */
[----:B------:R-:W-:-:S04]  /*20d0*/  @!P1 DFMA R20, R12, R12, R20 ;  /* 0x0000000c0c14922b */ /* 0x000fc80000000014 */
[-C--:B------:R-:W-:Y:S02]  /*20e0*/  @!P1 DFMA R14, R12, R10.reuse, R14 ;  /* 0x0000000a0c0e922b */ /* 0x080fe4000000000e */
[----:B------:R-:W-:-:S11]  /*20f0*/  @!P1 DFMA R18, R10, R10, R18 ;  /* 0x0000000a0a12922b */ /* 0x000fd60000000012 */
.L_x_29:
[----:B------:R-:W-:-:S11]  /*2100*/  DMUL R18, R20, R18 ;  /* 0x0000001214127228 */ /* 0x000fd60000000000 */
.L_x_26:
[----:B------:R-:W0:Y:S01]  /*2110*/  MUFU.RSQ64H R7, R19 ;  /* 0x0000001300077308 */ /* 0x000e220000001c00 */
[----:B------:R-:W-:Y:S01]  /*2120*/  VIADD R6, R19, 0xfcb00000 ;  /* 0xfcb0000013067836 */ /* 0x000fe20000000000 */
[----:B------:R-:W-:Y:S01]  /*2130*/  BSSY.RECONVERGENT B0, `(.L_x_31) ;  /* 0x0000011000007945 */ /* 0x000fe20003800200 */
[----:B------:R-:W-:Y:S02]  /*2140*/  IMAD.MOV.U32 R4, RZ, RZ, 0x0 ;  /* 0x00000000ff047424 */ /* 0x000fe400078e00ff */
[----:B------:R-:W-:Y:S01]  /*2150*/  IMAD.MOV.U32 R5, RZ, RZ, 0x3fd80000 ;  /* 0x3fd80000ff057424 */ /* 0x000fe200078e00ff */
[----:B------:R-:W-:Y:S01]  /*2160*/  ISETP.GE.U32.AND P0, PT, R6, 0x7ca00000, PT ;  /* 0x7ca000000600780c */ /* 0x000fe20003f06070 */
[----:B0-----:R-:W-:-:S08]  /*2170*/  DMUL R2, R6, R6 ;  /* 0x0000000606027228 */ /* 0x001fd00000000000 */
[----:B------:R-:W-:-:S08]  /*2180*/  DFMA R2, -R2, R18, 1 ;  /* 0x3ff000000202742b */ /* 0x000fd00000000112 */
[----:B------:R-:W-:Y:S02]  /*2190*/  DFMA R4, R2, R4, 0.5 ;  /* 0x3fe000000204742b */ /* 0x000fe40000000004 */
[----:B------:R-:W-:-:S08]  /*21a0*/  DMUL R2, R6, R2 ;  /* 0x0000000206027228 */ /* 0x000fd00000000000 */
[----:B------:R-:W-:-:S08]  /*21b0*/  DFMA R10, R4, R2, R6 ;  /* 0x00000002040a722b */ /* 0x000fd00000000006 */
[----:B------:R-:W-:Y:S02]  /*21c0*/  DMUL R12, R10, R18 ;  /* 0x000000120a0c7228 */ /* 0x000fe40000000000 */
[----:B------:R-:W-:Y:S02]  /*21d0*/  VIADD R9, R11, 0xfff00000 ;  /* 0xfff000000b097836 */ /* 0x000fe40000000000 */
[----:B------:R-:W-:-:S04]  /*21e0*/  IMAD.MOV.U32 R8, RZ, RZ, R10 ;  /* 0x000000ffff087224 */ /* 0x000fc800078e000a */
[----:B------:R-:W-:-:S08]  /*21f0*/  DFMA R16, R12, -R12, R18 ;  /* 0x8000000c0c10722b */ /* 0x000fd00000000012 */
[----:B------:R-:W-:Y:S01]  /*2200*/  DFMA R4, R16, R8, R12 ;  /* 0x000000081004722b */ /* 0x000fe2000000000c */
[----:B------:R-:W-:Y:S10]  /*2210*/  @!P0 BRA `(.L_x_32) ;  /* 0x0000000000088947 */ /* 0x000ff40003800000 */
[----:B------:R-:W-:-:S07]  /*2220*/  MOV R2, 0x2240 ;  /* 0x0000224000027802 */ /* 0x000fce0000000f00 */
[----:B------:R-:W-:Y:S05]  /*2230*/  CALL.REL.NOINC `($__internal_1_$__cuda_sm20_dsqrt_rn_f64_mediumpath_v1) ;  /* 0x0000000400e07944 */ /* 0x000fea0003c00000 */
.L_x_32:
[----:B------:R-:W-:Y:S05]  /*2240*/  BSYNC.RECONVERGENT B0 ;  /* 0x0000000000007941 */ /* 0x000fea0003800200 */
.L_x_31:
[----:B------:R-:W0:Y:S01]  /*2250*/  MUFU.RCP64H R3, R5 ;  /* 0x0000000500037308 */ /* 0x000e220000001800 */
[----:B------:R-:W-:Y:S01]  /*2260*/  IMAD.MOV.U32 R2, RZ, RZ, 0x1 ;  /* 0x00000001ff027424 */ /* 0x000fe200078e00ff */
[----:B------:R-:W-:Y:S01]  /*2270*/  FSETP.GEU.AND P1, PT, |R15|, 6.5827683646048100446e-37, PT ;  /* 0x036000000f00780b */ /* 0x000fe20003f2e200 */
[----:B------:R-:W-:Y:S04]  /*2280*/  BSSY.RECONVERGENT B0, `(.L_x_33) ;  /* 0x0000013000007945 */ /* 0x000fe80003800200 */
[----:B0-----:R-:W-:-:S08]  /*2290*/  DFMA R6, R2, -R4, 1 ;  /* 0x3ff000000206742b */ /* 0x001fd00000000804 */
[----:B------:R-:W-:-:S08]  /*22a0*/  DFMA R6, R6, R6, R6 ;  /* 0x000000060606722b */ /* 0x000fd00000000006 */
[----:B------:R-:W-:-:S08]  /*22b0*/  DFMA R6, R2, R6, R2 ;  /* 0x000000060206722b */ /* 0x000fd00000000002 */
[----:B------:R-:W-:-:S08]  /*22c0*/  DFMA R2, R6, -R4, 1 ;  /* 0x3ff000000602742b */ /* 0x000fd00000000804 */
[----:B------:R-:W-:-:S08]  /*22d0*/  DFMA R2, R6, R2, R6 ;  /* 0x000000020602722b */ /* 0x000fd00000000006 */
[----:B------:R-:W-:-:S08]  /*22e0*/  DMUL R6, R2, R14 ;  /* 0x0000000e02067228 */ /* 0x000fd00000000000 */
[----:B------:R-:W-:-:S08]  /*22f0*/  DFMA R8, R6, -R4, R14 ;  /* 0x800000040608722b */ /* 0x000fd0000000000e */
[----:B------:R-:W-:-:S10]  /*2300*/  DFMA R2, R2, R8, R6 ;  /* 0x000000080202722b */ /* 0x000fd40000000006 */
[----:B------:R-:W-:-:S05]  /*2310*/  FFMA R6, RZ, R5, R3 ;  /* 0x00000005ff067223 */ /* 0x000fca0000000003 */
[----:B------:R-:W-:-:S13]  /*2320*/  FSETP.GT.AND P0, PT, |R6|, 1.469367938527859385e-39, PT ;  /* 0x001000000600780b */ /* 0x000fda0003f04200 */
[----:B------:R-:W-:Y:S05]  /*2330*/  @P0 BRA P1, `(.L_x_34) ;  /* 0x00000000001c0947 */ /* 0x000fea0000800000 */
[----:B------:R-:W-:Y:S01]  /*2340*/  IMAD.MOV.U32 R20, RZ, RZ, R14 ;  /* 0x000000ffff147224 */ /* 0x000fe200078e000e */
[----:B------:R-:W-:Y:S01]  /*2350*/  MOV R30, 0x2390 ;  /* 0x00002390001e7802 */ /* 0x000fe20000000f00 */
[----:B------:R-:W-:Y:S02]  /*2360*/  IMAD.MOV.U32 R21, RZ, RZ, R15 ;  /* 0x000000ffff157224 */ /* 0x000fe400078e000f */
[----:B------:R-:W-:-:S07]  /*2370*/  IMAD.MOV.U32 R19, RZ, RZ, R5 ;  /* 0x000000ffff137224 */ /* 0x000fce00078e0005 */
[----:B------:R-:W-:Y:S05]  /*2380*/  CALL.REL.NOINC `($__internal_0_$__cuda_sm20_div_rn_f64_full) ;  /* 0x00000000001c7944 */ /* 0x000fea0003c00000 */
[----:B------:R-:W-:Y:S02]  /*2390*/  IMAD.MOV.U32 R2, RZ, RZ, R6 ;  /* 0x000000ffff027224 */ /* 0x000fe400078e0006 */
[----:B------:R-:W-:-:S07]  /*23a0*/  IMAD.MOV.U32 R3, RZ, RZ, R25 ;  /* 0x000000ffff037224 */ /* 0x000fce00078e0019 */
.L_x_34:
[----:B------:R-:W-:Y:S05]  /*23b0*/  BSYNC.RECONVERGENT B0 ;  /* 0x0000000000007941 */ /* 0x000fea0003800200 */
.L_x_33:
[----:B------:R-:W0:Y:S02]  /*23c0*/  LDC.64 R4, c[0x0][0x398] ;  /* 0x0000e600ff047b82 */ /* 0x000e240000000a00 */
[----:B0-----:R-:W-:-:S05]  /*23d0*/  IMAD.WIDE R4, R0, 0x8, R4 ;  /* 0x0000000800047825 */ /* 0x001fca00078e0204 */
[----:B------:R-:W-:Y:S01]  /*23e0*/  STG.E.64 desc[UR4][R4.64], R2 ;  /* 0x0000000204007986 */ /* 0x000fe2000c101b04 */
[----:B------:R-:W-:Y:S05]  /*23f0*/  EXIT ;  /* 0x000000000000794d */ /* 0x000fea0003800000 */
        .weak           $__internal_0_$__cuda_sm20_div_rn_f64_full
        .type           $__internal_0_$__cuda_sm20_div_rn_f64_full,@function
        .size           $__internal_0_$__cuda_sm20_div_rn_f64_full,($__internal_1_$__cuda_sm20_dsqrt_rn_f64_mediumpath_v1 - $__internal_0_$__cuda_sm20_div_rn_f64_full)
$__internal_0_$__cuda_sm20_div_rn_f64_full:
[C---:B------:R-:W-:Y:S01]  /*2400*/  FSETP.GEU.AND P0, PT, |R19|.reuse, 1.469367938527859385e-39, PT ;  /* 0x001000001300780b */ /* 0x040fe20003f0e200 */
[--C-:B------:R-:W-:Y:S01]  /*2410*/  IMAD.MOV.U32 R18, RZ, RZ, R4.reuse ;  /* 0x000000ffff127224 */ /* 0x100fe200078e0004 */
[----:B------:R-:W-:Y:S01]  /*2420*/  LOP3.LUT R14, R19, 0x800fffff, RZ, 0xc0, !PT ;  /* 0x800fffff130e7812 */ /* 0x000fe200078ec0ff */
[----:B------:R-:W-:Y:S01]  /*2430*/  IMAD.MOV.U32 R24, RZ, RZ, 0x1 ;  /* 0x00000001ff187424 */ /* 0x000fe200078e00ff */
[C---:B------:R-:W-:Y:S01]  /*2440*/  FSETP.GEU.AND P3, PT, |R21|.reuse, 1.469367938527859385e-39, PT ;  /* 0x001000001500780b */ /* 0x040fe20003f6e200 */
[----:B------:R-:W-:Y:S01]  /*2450*/  BSSY.RECONVERGENT B1, `(.L_x_35) ;  /* 0x0000053000017945 */ /* 0x000fe20003800200 */
[----:B------:R-:W-:Y:S01]  /*2460*/  LOP3.LUT R15, R14, 0x3ff00000, RZ, 0xfc, !PT ;  /* 0x3ff000000e0f7812 */ /* 0x000fe200078efcff */
[----:B------:R-:W-:Y:S01]  /*2470*/  IMAD.MOV.U32 R14, RZ, RZ, R4 ;  /* 0x000000ffff0e7224 */ /* 0x000fe200078e0004 */
[----:B------:R-:W-:Y:S01]  /*2480*/  LOP3.LUT R6, R21, 0x7ff00000, RZ, 0xc0, !PT ;  /* 0x7ff0000015067812 */ /* 0x000fe200078ec0ff */
[----:B------:R-:W-:Y:S01]  /*2490*/  IMAD.MOV.U32 R4, RZ, RZ, 0x1ca00000 ;  /* 0x1ca00000ff047424 */ /* 0x000fe200078e00ff */
[----:B------:R-:W-:-:S03]  /*24a0*/  LOP3.LUT R31, R19, 0x7ff00000, RZ, 0xc0, !PT ;  /* 0x7ff00000131f7812 */ /* 0x000fc600078ec0ff */
[----:B------:R-:W-:Y:S01]  /*24b0*/  @!P0 DMUL R14, R18, 8.98846567431157953865e+307 ;  /* 0x7fe00000120e8828 */ /* 0x000fe20000000000 */
[C---:B------:R-:W-:Y:S01]  /*24c0*/  ISETP.GE.U32.AND P2, PT, R6.reuse, R31, PT ;  /* 0x0000001f0600720c */ /* 0x040fe20003f46070 */
[----:B------:R-:W-:Y:S02]  /*24d0*/  IMAD.MOV.U32 R32, RZ, RZ, R6 ;  /* 0x000000ffff207224 */ /* 0x000fe400078e0006 */
[----:B------:R-:W-:Y:S02]  /*24e0*/  @!P3 LOP3.LUT R27, R19, 0x7ff00000, RZ, 0xc0, !PT ;  /* 0x7ff00000131bb812 */ /* 0x000fe400078ec0ff */
[----:B------:R-:W0:Y:S02]  /*24f0*/  MUFU.RCP64H R25, R15 ;  /* 0x0000000f00197308 */ /* 0x000e240000001800 */
[----:B------:R-:W-:Y:S02]  /*2500*/  @!P3 ISETP.GE.U32.AND P4, PT, R6, R27, PT ;  /* 0x0000001b0600b20c */ /* 0x000fe40003f86070 */
[----:B------:R-:W-:-:S02]  /*2510*/  @!P0 LOP3.LUT R31, R15, 0x7ff00000, RZ, 0xc0, !PT ;  /* 0x7ff000000f1f8812 */ /* 0x000fc400078ec0ff */
[----:B------:R-:W-:-:S04]  /*2520*/  @!P3 SEL R27, R4, 0x63400000, !P4 ;  /* 0x63400000041bb807 */ /* 0x000fc80006000000 */
[----:B------:R-:W-:-:S04]  /*2530*/  @!P3 LOP3.LUT R28, R27, 0x80000000, R21, 0xf8, !PT ;  /* 0x800000001b1cb812 */ /* 0x000fc800078ef815 */
[----:B------:R-:W-:Y:S01]  /*2540*/  @!P3 LOP3.LUT R29, R28, 0x100000, RZ, 0xfc, !PT ;  /* 0x001000001c1db812 */ /* 0x000fe200078efcff */
[----:B------:R-:W-:Y:S01]  /*2550*/  @!P3 IMAD.MOV.U32 R28, RZ, RZ, RZ ;  /* 0x000000ffff1cb224 */ /* 0x000fe200078e00ff */
[----:B0-----:R-:W-:-:S08]  /*2560*/  DFMA R22, R24, -R14, 1 ;  /* 0x3ff000001816742b */ /* 0x001fd0000000080e */
[----:B------:R-:W-:-:S08]  /*2570*/  DFMA R22, R22, R22, R22 ;  /* 0x000000161616722b */ /* 0x000fd00000000016 */
[----:B------:R-:W-:Y:S01]  /*2580*/  DFMA R24, R24, R22, R24 ;  /* 0x000000161818722b */ /* 0x000fe20000000018 */
[----:B------:R-:W-:Y:S01]  /*2590*/  SEL R23, R4, 0x63400000, !P2 ;  /* 0x6340000004177807 */ /* 0x000fe20005000000 */
[----:B------:R-:W-:-:S03]  /*25a0*/  IMAD.MOV.U32 R22, RZ, RZ, R20 ;  /* 0x000000ffff167224 */ /* 0x000fc600078e0014 */
[----:B------:R-:W-:-:S03]  /*25b0*/  LOP3.LUT R23, R23, 0x800fffff, R21, 0xf8, !PT ;  /* 0x800fffff17177812 */ /* 0x000fc600078ef815 */
[----:B------:R-:W-:-:S03]  /*25c0*/  DFMA R26, R24, -R14, 1 ;  /* 0x3ff00000181a742b */ /* 0x000fc6000000080e */
[----:B------:R-:W-:-:S05]  /*25d0*/  @!P3 DFMA R22, R22, 2, -R28 ;  /* 0x400000001616b82b */ /* 0x000fca000000081c */
[----:B------:R-:W-:-:S05]  /*25e0*/  DFMA R26, R24, R26, R24 ;  /* 0x0000001a181a722b */ /* 0x000fca0000000018 */
[----:B------:R-:W-:-:S03]  /*25f0*/  @!P3 LOP3.LUT R32, R23, 0x7ff00000, RZ, 0xc0, !PT ;  /* 0x7ff000001720b812 */ /* 0x000fc600078ec0ff */
[----:B------:R-:W-:Y:S02]  /*2600*/  DMUL R24, R26, R22 ;  /* 0x000000161a187228 */ /* 0x000fe40000000000 */
[----:B------:R-:W-:-:S05]  /*2610*/  VIADD R33, R32, 0xffffffff ;  /* 0xffffffff20217836 */ /* 0x000fca0000000000 */
[----:B------:R-:W-:Y:S01]  /*2620*/  ISETP.GT.U32.AND P0, PT, R33, 0x7feffffe, PT ;  /* 0x7feffffe2100780c */ /* 0x000fe20003f04070 */
[----:B------:R-:W-:Y:S01]  /*2630*/  VIADD R33, R31, 0xffffffff ;  /* 0xffffffff1f217836 */ /* 0x000fe20000000000 */
[----:B------:R-:W-:-:S04]  /*2640*/  DFMA R28, R24, -R14, R22 ;  /* 0x8000000e181c722b */ /* 0x000fc80000000016 */
[----:B------:R-:W-:-:S04]  /*2650*/  ISETP.GT.U32.OR P0, PT, R33, 0x7feffffe, P0 ;  /* 0x7feffffe2100780c */ /* 0x000fc80000704470 */
[----:B------:R-:W-:-:S09]  /*2660*/  DFMA R28, R26, R28, R24 ;  /* 0x0000001c1a1c722b */ /* 0x000fd20000000018 */
[----:B------:R-:W-:Y:S05]  /*2670*/  @P0 BRA `(.L_x_36) ;  /* 0x00000000006c0947 */ /* 0x000fea0003800000 */
[----:B------:R-:W-:-:S04]  /*2680*/  LOP3.LUT R21, R19, 0x7ff00000, RZ, 0xc0, !PT ;  /* 0x7ff0000013157812 */ /* 0x000fc800078ec0ff */
[CC--:B------:R-:W-:Y:S02]  /*2690*/  VIADDMNMX R20, R6.reuse, -R21.reuse, 0xb9600000, !PT ;  /* 0xb960000006147446 */ /* 0x0c0fe40007800915 */
[----:B------:R-:W-:Y:S02]  /*26a0*/  ISETP.GE.U32.AND P0, PT, R6, R21, PT ;  /* 0x000000150600720c */ /* 0x000fe40003f06070 */
[----:B------:R-:W-:Y:S02]  /*26b0*/  VIMNMX R20, PT, PT, R20, 0x46a00000, PT ;  /* 0x46a0000014147848 */ /* 0x000fe40003fe0100 */
[----:B------:R-:W-:-:S05]  /*26c0*/  SEL R21, R4, 0x63400000, !P0 ;  /* 0x6340000004157807 */ /* 0x000fca0004000000 */
[----:B------:R-:W-:Y:S02]  /*26d0*/  IMAD.IADD R4, R20, 0x1, -R21 ;  /* 0x0000000114047824 */ /* 0x000fe400078e0a15 */
[----:B------:R-:W-:Y:S02]  /*26e0*/  IMAD.MOV.U32 R20, RZ, RZ, RZ ;  /* 0x000000ffff147224 */ /* 0x000fe400078e00ff */
[----:B------:R-:W-:-:S06]  /*26f0*/  VIADD R21, R4, 0x7fe00000 ;  /* 0x7fe0000004157836 */ /* 0x000fcc0000000000 */
[----:B------:R-:W-:-:S10]  /*2700*/  DMUL R24, R28, R20 ;  /* 0x000000141c187228 */ /* 0x000fd40000000000 */
[----:B------:R-:W-:-:S13]  /*2710*/  FSETP.GTU.AND P0, PT, |R25|, 1.469367938527859385e-39, PT ;  /* 0x001000001900780b */ /* 0x000fda0003f0c200 */
[----:B------:R-:W-:Y:S05]  /*2720*/  @P0 BRA `(.L_x_37) ;  /* 0x0000000000940947 */ /* 0x000fea0003800000 */
[----:B------:R-:W-:Y:S01]  /*2730*/  DFMA R14, R28, -R14, R22 ;  /* 0x8000000e1c0e722b */ /* 0x000fe20000000016 */
[----:B------:R-:W-:-:S09]  /*2740*/  IMAD.MOV.U32 R20, RZ, RZ, RZ ;  /* 0x000000ffff147224 */ /* 0x000fd200078e00ff */
[C---:B------:R-:W-:Y:S02]  /*2750*/  FSETP.NEU.AND P0, PT, R15.reuse, RZ, PT ;  /* 0x000000ff0f00720b */ /* 0x040fe40003f0d000 */
[----:B------:R-:W-:-:S04]  /*2760*/  LOP3.LUT R19, R15, 0x80000000, R19, 0x48, !PT ;  /* 0x800000000f137812 */ /* 0x000fc800078e4813 */
[----:B------:R-:W-:-:S07]  /*2770*/  LOP3.LUT R21, R19, R21, RZ, 0xfc, !PT ;  /* 0x0000001513157212 */ /* 0x000fce00078efcff */
[----:B------:R-:W-:Y:S05]  /*2780*/  @!P0 BRA `(.L_x_37) ;  /* 0x00000000007c8947 */ /* 0x000fea0003800000 */
[----:B------:R-:W-:Y:S01]  /*2790*/  IMAD.MOV R15, RZ, RZ, -R4 ;  /* 0x000000ffff0f7224 */ /* 0x000fe200078e0a04 */
[----:B------:R-:W-:Y:S01]  /*27a0*/  DMUL.RP R20, R28, R20 ;  /* 0x000000141c147228 */ /* 0x000fe20000008000 */
[----:B------:R-:W-:-:S06]  /*27b0*/  IMAD.MOV.U32 R14, RZ, RZ, RZ ;  /* 0x000000ffff0e7224 */ /* 0x000fcc00078e00ff */
[----:B------:R-:W-:-:S03]  /*27c0*/  DFMA R14, R24, -R14, R28 ;  /* 0x8000000e180e722b */ /* 0x000fc6000000001c */
[----:B------:R-:W-:-:S03]  /*27d0*/  LOP3.LUT R19, R21, R19, RZ, 0x3c, !PT ;  /* 0x0000001315137212 */ /* 0x000fc600078e3cff */
[----:B------:R-:W-:-:S04]  /*27e0*/  IADD3 R14, PT, PT, -R4, -0x43300000, RZ ;  /* 0xbcd00000040e7810 */ /* 0x000fc80007ffe1ff */
[----:B------:R-:W-:-:S04]  /*27f0*/  FSETP.NEU.AND P0, PT, |R15|, R14, PT ;  /* 0x0000000e0f00720b */ /* 0x000fc80003f0d200 */
[----:B------:R-:W-:Y:S02]  /*2800*/  FSEL R24, R20, R24, !P0 ;  /* 0x0000001814187208 */ /* 0x000fe40004000000 */
[----:B------:R-:W-:Y:S01]  /*2810*/  FSEL R25, R19, R25, !P0 ;  /* 0x0000001913197208 */ /* 0x000fe20004000000 */
[----:B------:R-:W-:Y:S06]  /*2820*/  BRA `(.L_x_37) ;  /* 0x0000000000547947 */ /* 0x000fec0003800000 */
.L_x_36:
[----:B------:R-:W-:-:S14]  /*2830*/  DSETP.NAN.AND P0, PT, R20, R20, PT ;  /* 0x000000141400722a */ /* 0x000fdc0003f08000 */
[----:B------:R-:W-:Y:S05]  /*2840*/  @P0 BRA `(.L_x_38) ;  /* 0x0000000000440947 */ /* 0x000fea0003800000 */
[----:B------:R-:W-:-:S14]  /*2850*/  DSETP.NAN.AND P0, PT, R18, R18, PT ;  /* 0x000000121200722a */ /* 0x000fdc0003f08000 */
[----:B------:R-:W-:Y:S05]  /*2860*/  @P0 BRA `(.L_x_39) ;  /* 0x0000000000300947 */ /* 0x000fea0003800000 */
[----:B------:R-:W-:Y:S01]  /*2870*/  ISETP.NE.AND P0, PT, R32, R31, PT ;  /* 0x0000001f2000720c */ /* 0x000fe20003f05270 */
[----:B------:R-:W-:Y:S02]  /*2880*/  IMAD.MOV.U32 R24, RZ, RZ, 0x0 ;  /* 0x00000000ff187424 */ /* 0x000fe400078e00ff */
[----:B------:R-:W-:-:S10]  /*2890*/  IMAD.MOV.U32 R25, RZ, RZ, -0x80000 ;  /* 0xfff80000ff197424 */ /* 0x000fd400078e00ff */
[----:B------:R-:W-:Y:S05]  /*28a0*/  @!P0 BRA `(.L_x_37) ;  /* 0x0000000000348947 */ /* 0x000fea0003800000 */
[----:B------:R-:W-:Y:S02]  /*28b0*/  ISETP.NE.AND P0, PT, R32, 0x7ff00000, PT ;  /* 0x7ff000002000780c */ /* 0x000fe40003f05270 */
[----:B------:R-:W-:Y:S02]  /*28c0*/  LOP3.LUT R25, R21, 0x80000000, R19, 0x48, !PT ;  /* 0x8000000015197812 */ /* 0x000fe400078e4813 */
[----:B------:R-:W-:-:S13]  /*28d0*/  ISETP.EQ.OR P0, PT, R31, RZ, !P0 ;  /* 0x000000ff1f00720c */ /* 0x000fda0004702670 */
[----:B------:R-:W-:Y:S01]  /*28e0*/  @P0 LOP3.LUT R4, R25, 0x7ff00000, RZ, 0xfc, !PT ;  /* 0x7ff0000019040812 */ /* 0x000fe200078efcff */
[----:B------:R-:W-:Y:S02]  /*28f0*/  @!P0 IMAD.MOV.U32 R24, RZ, RZ, RZ ;  /* 0x000000ffff188224 */ /* 0x000fe400078e00ff */
[----:B------:R-:W-:Y:S02]  /*2900*/  @P0 IMAD.MOV.U32 R24, RZ, RZ, RZ ;  /* 0x000000ffff180224 */ /* 0x000fe400078e00ff */
[----:B------:R-:W-:Y:S01]  /*2910*/  @P0 IMAD.MOV.U32 R25, RZ, RZ, R4 ;  /* 0x000000ffff190224 */ /* 0x000fe200078e0004 */
[----:B------:R-:W-:Y:S06]  /*2920*/  BRA `(.L_x_37) ;  /* 0x0000000000147947 */ /* 0x000fec0003800000 */
.L_x_39:
[----:B------:R-:W-:Y:S01]  /*2930*/  LOP3.LUT R25, R19, 0x80000, RZ, 0xfc, !PT ;  /* 0x0008000013197812 */ /* 0x000fe200078efcff */
[----:B------:R-:W-:Y:S01]  /*2940*/  IMAD.MOV.U32 R24, RZ, RZ, R18 ;  /* 0x000000ffff187224 */ /* 0x000fe200078e0012 */
[----:B------:R-:W-:Y:S06]  /*2950*/  BRA `(.L_x_37) ;  /* 0x0000000000087947 */ /* 0x000fec0003800000 */
.L_x_38:
[----:B------:R-:W-:Y:S01]  /*2960*/  LOP3.LUT R25, R21, 0x80000, RZ, 0xfc, !PT ;  /* 0x0008000015197812 */ /* 0x000fe200078efcff */
[----:B------:R-:W-:-:S07]  /*2970*/  IMAD.MOV.U32 R24, RZ, RZ, R20 ;  /* 0x000000ffff187224 */ /* 0x000fce00078e0014 */
.L_x_37:
[----:B------:R-:W-:Y:S05]  /*2980*/  BSYNC.RECONVERGENT B1 ;  /* 0x0000000000017941 */ /* 0x000fea0003800200 */
.L_x_35:
[----:B------:R-:W-:Y:S02]  /*2990*/  IMAD.MOV.U32 R31, RZ, RZ, 0x0 ;  /* 0x00000000ff1f7424 */ /* 0x000fe400078e00ff */
[----:B------:R-:W-:Y:S02]  /*29a0*/  IMAD.MOV.U32 R6, RZ, RZ, R24 ;  /* 0x000000ffff067224 */ /* 0x000fe400078e0018 */
[----:B------:R-:W-:Y:S05]  /*29b0*/  RET.REL.NODEC R30 `(_Z19lib_match_cc_kernelIdEvPKT_S2_iiPS0_i) ;  /* 0xffffffd41e907950 */ /* 0x000fea0003c3ffff */
        .weak           $__internal_1_$__cuda_sm20_dsqrt_rn_f64_mediumpath_v1
        .type           $__internal_1_$__cuda_sm20_dsqrt_rn_f64_mediumpath_v1,@function
        .size           $__internal_1_$__cuda_sm20_dsqrt_rn_f64_mediumpath_v1,(.L_x_189 - $__internal_1_$__cuda_sm20_dsqrt_rn_f64_mediumpath_v1)
$__internal_1_$__cuda_sm20_dsqrt_rn_f64_mediumpath_v1:
[----:B------:R-:W-:Y:S01]  /*29c0*/  ISETP.GE.U32.AND P0, PT, R6, -0x3400000, PT ;  /* 0xfcc000000600780c */ /* 0x000fe20003f06070 */
[----:B------:R-:W-:Y:S01]  /*29d0*/  BSSY.RECONVERGENT B1, `(.L_x_40) ;  /* 0x0000028000017945 */ /* 0x000fe20003800200 */
[----:B------:R-:W-:Y:S02]  /*29e0*/  IMAD.MOV.U32 R8, RZ, RZ, R10 ;  /* 0x000000ffff087224 */ /* 0x000fe400078e000a */
[----:B------:R-:W-:Y:S02]  /*29f0*/  IMAD.MOV.U32 R6, RZ, RZ, R18 ;  /* 0x000000ffff067224 */ /* 0x000fe400078e0012 */
[----:B------:R-:W-:Y:S02]  /*2a00*/  IMAD.MOV.U32 R7, RZ, RZ, R19 ;  /* 0x000000ffff077224 */ /* 0x000fe400078e0013 */
[----:B------:R-:W-:Y:S02]  /*2a10*/  IMAD.MOV.U32 R4, RZ, RZ, R16 ;  /* 0x000000ffff047224 */ /* 0x000fe400078e0010 */
[----:B------:R-:W-:-:S03]  /*2a20*/  IMAD.MOV.U32 R5, RZ, RZ, R17 ;  /* 0x000000ffff057224 */ /* 0x000fc600078e0011 */
[----:B------:R-:W-:Y:S05]  /*2a30*/  @!P0 BRA `(.L_x_41) ;  /* 0x0000000000208947 */ /* 0x000fea0003800000 */
[----:B------:R-:W-:-:S10]  /*2a40*/  DFMA.RM R4, R4, R8, R12 ;  /* 0x000000080404722b */ /* 0x000fd4000000400c */
[----:B------:R-:W-:-:S05]  /*2a50*/  IADD3 R8, P0, PT, R4, 0x1, RZ ;  /* 0x0000000104087810 */ /* 0x000fca0007f1e0ff */
[----:B------:R-:W-:-:S06]  /*2a60*/  IMAD.X R9, RZ, RZ, R5, P0 ;  /* 0x000000ffff097224 */ /* 0x000fcc00000e0605 */
[----:B------:R-:W-:-:S08]  /*2a70*/  DFMA.RP R6, -R4, R8, R6 ;  /* 0x000000080406722b */ /* 0x000fd00000008106 */
[----:B------:R-:W-:-:S06]  /*2a80*/  DSETP.GT.AND P0, PT, R6, RZ, PT ;  /* 0x000000ff0600722a */ /* 0x000fcc0003f04000 */
[----:B------:R-:W-:Y:S02]  /*2a90*/  FSEL R4, R8, R4, P0 ;  /* 0x0000000408047208 */ /* 0x000fe40000000000 */
[----:B------:R-:W-:Y:S01]  /*2aa0*/  FSEL R5, R9, R5, P0 ;  /* 0x0000000509057208 */ /* 0x000fe20000000000 */
[----:B------:R-:W-:Y:S06]  /*2ab0*/  BRA `(.L_x_42) ;  /* 0x0000000000647947 */ /* 0x000fec0003800000 */
.L_x_41:
[----:B------:R-:W-:-:S14]  /*2ac0*/  DSETP.NE.AND P0, PT, R6, RZ, PT ;  /* 0x000000ff0600722a */ /* 0x000fdc0003f05000 */
[----:B------:R-:W-:Y:S05]  /*2ad0*/  @!P0 BRA `(.L_x_43) ;  /* 0x0000000000588947 */ /* 0x000fea0003800000 */
[----:B------:R-:W-:-:S13]  /*2ae0*/  ISETP.GE.AND P0, PT, R7, RZ, PT ;  /* 0x000000ff0700720c */ /* 0x000fda0003f06270 */
[----:B------:R-:W-:Y:S02]  /*2af0*/  @!P0 IMAD.MOV.U32 R4, RZ, RZ, 0x0 ;  /* 0x00000000ff048424 */ /* 0x000fe400078e00ff */
[----:B------:R-:W-:Y:S01]  /*2b00*/  @!P0 IMAD.MOV.U32 R5, RZ, RZ, -0x80000 ;  /* 0xfff80000ff058424 */ /* 0x000fe200078e00ff */
[----:B------:R-:W-:Y:S06]  /*2b10*/  @!P0 BRA `(.L_x_42) ;  /* 0x00000000004c8947 */ /* 0x000fec0003800000 */
[----:B------:R-:W-:-:S13]  /*2b20*/  ISETP.GT.AND P0, PT, R7, 0x7fefffff, PT ;  /* 0x7fefffff0700780c */ /* 0x000fda0003f04270 */
[----:B------:R-:W-:Y:S05]  /*2b30*/  @P0 BRA `(.L_x_43) ;  /* 0x0000000000400947 */ /* 0x000fea0003800000 */
[----:B------:R-:W-:Y:S01]  /*2b40*/  DMUL R4, R6, 8.11296384146066816958e+31 ;  /* 0x4690000006047828 */ /* 0x000fe20000000000 */
[----:B------:R-:W-:Y:S02]  /*2b50*/  IMAD.MOV.U32 R10, RZ, RZ, 0x0 ;  /* 0x00000000ff0a7424 */ /* 0x000fe400078e00ff */
[----:B------:R-:W-:Y:S02]  /*2b60*/  IMAD.MOV.U32 R6, RZ, RZ, RZ ;  /* 0x000000ffff067224 */ /* 0x000fe400078e00ff */
[----:B------:R-:W-:Y:S01]  /*2b70*/  IMAD.MOV.U32 R11, RZ, RZ, 0x3fd80000 ;  /* 0x3fd80000ff0b7424 */ /* 0x000fe200078e00ff */
[----:B------:R-:W0:Y:S03]  /*2b80*/  MUFU.RSQ64H R7, R5 ;  /* 0x0000000500077308 */ /* 0x000e260000001c00 */
[----:B0-----:R-:W-:-:S08]  /*2b90*/  DMUL R8, R6, R6 ;  /* 0x0000000606087228 */ /* 0x001fd00000000000 */
[----:B------:R-:W-:-:S08]  /*2ba0*/  DFMA R8, R4, -R8, 1 ;  /* 0x3ff000000408742b */ /* 0x000fd00000000808 */
[----:B------:R-:W-:Y:S02]  /*2bb0*/  DFMA R10, R8, R10, 0.5 ;  /* 0x3fe00000080a742b */ /* 0x000fe4000000000a */
[----:B------:R-:W-:-:S08]  /*2bc0*/  DMUL R8, R6, R8 ;  /* 0x0000000806087228 */ /* 0x000fd00000000000 */
[----:B------:R-:W-:-:S08]  /*2bd0*/  DFMA R8, R10, R8, R6 ;  /* 0x000000080a08722b */ /* 0x000fd00000000006 */
[----:B------:R-:W-:Y:S02]  /*2be0*/  DMUL R6, R4, R8 ;  /* 0x0000000804067228 */ /* 0x000fe40000000000 */
[----:B------:R-:W-:-:S06]  /*2bf0*/  VIADD R9, R9, 0xfff00000 ;  /* 0xfff0000009097836 */ /* 0x000fcc0000000000 */
[----:B------:R-:W-:-:S08]  /*2c00*/  DFMA R10, R6, -R6, R4 ;  /* 0x80000006060a722b */ /* 0x000fd00000000004 */
[----:B------:R-:W-:-:S10]  /*2c10*/  DFMA R4, R8, R10, R6 ;  /* 0x0000000a0804722b */ /* 0x000fd40000000006 */
[----:B------:R-:W-:Y:S01]  /*2c20*/  VIADD R5, R5, 0xfcb00000 ;  /* 0xfcb0000005057836 */ /* 0x000fe20000000000 */
[----:B------:R-:W-:Y:S06]  /*2c30*/  BRA `(.L_x_42) ;  /* 0x0000000000047947 */ /* 0x000fec0003800000 */
.L_x_43:
[----:B------:R-:W-:-:S11]  /*2c40*/  DADD R4, R6, R6 ;  /* 0x0000000006047229 */ /* 0x000fd60000000006 */
.L_x_42:
[----:B------:R-:W-:Y:S05]  /*2c50*/  BSYNC.RECONVERGENT B1 ;  /* 0x0000000000017941 */ /* 0x000fea0003800200 */
.L_x_40:
[----:B------:R-:W-:-:S04]  /*2c60*/  IMAD.MOV.U32 R3, RZ, RZ, 0x0 ;  /* 0x00000000ff037424 */ /* 0x000fc800078e00ff */
[----:B------:R-:W-:Y:S05]  /*2c70*/  RET.REL.NODEC R2 `(_Z19lib_match_cc_kernelIdEvPKT_S2_iiPS0_i) ;  /* 0xffffffd002e07950 */ /* 0x000fea0003c3ffff */
.L_x_44:
[----:B------:R-:W-:-:S00]  /*2c80*/  BRA `(.L_x_44) ;  /* 0xfffffffc00fc7947 */ /* 0x000fc0000383ffff */
[----:B------:R-:W-:-:S00]  /*2c90*/  NOP ;  /* 0x0000000000007918 */ /* 0x000fc00000000000 */
        /* <DEDUP_REMOVED lines=14> */
.L_x_189:


//--------------------- .text._Z19lib_match_cc_kernelIfEvPKT_S2_iiPS0_i --------------------------
	.section	.text._Z19lib_match_cc_kernelIfEvPKT_S2_iiPS0_i,"ax",@progbits
	.align	128
        .global         _Z19lib_match_cc_kernelIfEvPKT_S2_iiPS0_i
        .type           _Z19lib_match_cc_kernelIfEvPKT_S2_iiPS0_i,@function
        .size           _Z19lib_match_cc_kernelIfEvPKT_S2_iiPS0_i,(.L_x_191 - _Z19lib_match_cc_kernelIfEvPKT_S2_iiPS0_i)
        .other          _Z19lib_match_cc_kernelIfEvPKT_S2_iiPS0_i,@"STO_CUDA_ENTRY STV_DEFAULT"
_Z19lib_match_cc_kernelIfEvPKT_S2_iiPS0_i:
.text._Z19lib_match_cc_kernelIfEvPKT_S2_iiPS0_i:
        /* <DEDUP_REMOVED lines=10> */
[----:B------:R-:W-:-:S06]  /*00a0*/  IMAD.MOV.U32 R14, RZ, RZ, RZ ;  /* 0x000000ffff0e7224 */ /* 0x000fcc00078e00ff */
[----:B------:R-:W2:Y:S01]  /*00b0*/  LDC R11, c[0x0][0x394] ;  /* 0x0000e500ff0b7b82 */ /* 0x000ea20000000800 */
[----:B0-----:R-:W-:-:S04]  /*00c0*/  IABS R3, R13 ;  /* 0x0000000d00037213 */ /* 0x001fc80000000000 */
[----:B------:R-:W0:Y:S01]  /*00d0*/  I2F.RP R0, R3 ;  /* 0x0000000300007306 */ /* 0x000e220000209400 */
[----:B--2---:R-:W-:-:S07]  /*00e0*/  SHF.R.S32.HI R9, RZ, 0x1f, R11 ;  /* 0x0000001fff097819 */ /* 0x004fce000001140b */
[----:B0-----:R-:W0:Y:S02]  /*00f0*/  MUFU.RCP R0, R0 ;  /* 0x0000000000007308 */ /* 0x001e240000001000 */
[----:B0-----:R-:W-:-:S06]  /*0100*/  IADD3 R4, PT, PT, R0, 0xffffffe, RZ ;  /* 0x0ffffffe00047810 */ /* 0x001fcc0007ffe0ff */
[----:B------:R0:W2:Y:S02]  /*0110*/  F2I.FTZ.U32.TRUNC.NTZ R5, R4 ;  /* 0x0000000400057305 */ /* 0x0000a4000021f000 */
[----:B0-----:R-:W-:Y:S02]  /*0120*/  HFMA2 R4, -RZ, RZ, 0, 0 ;  /* 0x00000000ff047431 */ /* 0x001fe400000001ff */
[----:B--2---:R-:W-:-:S04]  /*0130*/  IMAD.MOV R6, RZ, RZ, -R5 ;  /* 0x000000ffff067224 */ /* 0x004fc800078e0a05 */
[----:B------:R-:W-:Y:S01]  /*0140*/  IMAD R7, R6, R3, RZ ;  /* 0x0000000306077224 */ /* 0x000fe200078e02ff */
[----:B------:R-:W-:-:S03]  /*0150*/  IABS R6, R2 ;  /* 0x0000000200067213 */ /* 0x000fc60000000000 */
[----:B------:R-:W-:-:S06]  /*0160*/  IMAD.HI.U32 R5, R5, R7, R4 ;  /* 0x0000000705057227 */ /* 0x000fcc00078e0004 */
[----:B------:R-:W-:-:S04]  /*0170*/  IMAD.HI.U32 R5, R5, R6, RZ ;  /* 0x0000000605057227 */ /* 0x000fc800078e00ff */
[----:B------:R-:W-:-:S04]  /*0180*/  IMAD.MOV R0, RZ, RZ, -R5 ;  /* 0x000000ffff007224 */ /* 0x000fc800078e0a05 */
[C---:B------:R-:W-:Y:S02]  /*0190*/  IMAD R0, R3.reuse, R0, R6 ;  /* 0x0000000003007224 */ /* 0x040fe400078e0206 */
[----:B------:R-:W0:Y:S03]  /*01a0*/  LDC.64 R6, c[0x0][0x380] ;  /* 0x0000e000ff067b82 */ /* 0x000e260000000a00 */
[----:B------:R-:W-:-:S13]  /*01b0*/  ISETP.GT.U32.AND P1, PT, R3, R0, PT ;  /* 0x000000000300720c */ /* 0x000fda0003f24070 */
[-C--:B------:R-:W-:Y:S01]  /*01c0*/  @!P1 IADD3 R0, PT, PT, R0, -R3.reuse, RZ ;  /* 0x8000000300009210 */ /* 0x080fe20007ffe0ff */
[----:B------:R-:W-:Y:S01]  /*01d0*/  @!P1 VIADD R5, R5, 0x1 ;  /* 0x0000000105059836 */ /* 0x000fe20000000000 */
[----:B------:R-:W-:Y:S02]  /*01e0*/  ISETP.NE.AND P1, PT, R13, RZ, PT ;  /* 0x000000ff0d00720c */ /* 0x000fe40003f25270 */
[----:B------:R-:W-:Y:S02]  /*01f0*/  ISETP.GE.U32.AND P0, PT, R0, R3, PT ;  /* 0x000000030000720c */ /* 0x000fe40003f06070 */
[----:B------:R-:W-:-:S04]  /*0200*/  LOP3.LUT R0, R2, R13, RZ, 0x3c, !PT ;  /* 0x0000000d02007212 */ /* 0x000fc800078e3cff */
[----:B------:R-:W-:-:S07]  /*0210*/  ISETP.GE.AND P2, PT, R0, RZ, PT ;  /* 0x000000ff0000720c */ /* 0x000fce0003f46270 */
[----:B------:R-:W-:-:S06]  /*0220*/  @P0 IADD3 R5, PT, PT, R5, 0x1, RZ ;  /* 0x0000000105050810 */ /* 0x000fcc0007ffe0ff */
[----:B------:R-:W-:Y:S01]  /*0230*/  @!P2 IMAD.MOV R5, RZ, RZ, -R5 ;  /* 0x000000ffff05a224 */ /* 0x000fe200078e0a05 */
[----:B------:R-:W-:Y:S02]  /*0240*/  @!P1 LOP3.LUT R5, RZ, R13, RZ, 0x33, !PT ;  /* 0x0000000dff059212 */ /* 0x000fe400078e33ff */
[----:B------:R-:W-:Y:S02]  /*0250*/  ISETP.NE.AND P1, PT, R11, RZ, PT ;  /* 0x000000ff0b00720c */ /* 0x000fe40003f25270 */
[C---:B------:R-:W-:Y:S01]  /*0260*/  IADD3 R0, PT, PT, -R5.reuse, RZ, RZ ;  /* 0x000000ff05007210 */ /* 0x040fe20007ffe1ff */
[----:B------:R-:W-:-:S04]  /*0270*/  IMAD R12, R5, R11, RZ ;  /* 0x0000000b050c7224 */ /* 0x000fc800078e02ff */
[----:B------:R-:W-:Y:S02]  /*0280*/  IMAD R0, R13, R0, R2 ;  /* 0x000000000d007224 */ /* 0x000fe400078e0202 */
[----:B------:R-:W-:Y:S02]  /*0290*/  IMAD R13, R12, R13, RZ ;  /* 0x0000000d0c0d7224 */ /* 0x000fe400078e02ff */
[----:B------:R-:W-:Y:S02]  /*02a0*/  IMAD R0, R0, R11, RZ ;  /* 0x0000000b00007224 */ /* 0x000fe400078e02ff */
[----:B0-----:R-:W-:-:S03]  /*02b0*/  IMAD.WIDE R6, R12, 0x4, R6 ;  /* 0x000000040c067825 */ /* 0x001fc600078e0206 */
[----:B------:R-:W-:Y:S02]  /*02c0*/  SHF.R.S32.HI R4, RZ, 0x1f, R0 ;  /* 0x0000001fff047819 */ /* 0x000fe40000011400 */
[----:B------:R-:W-:-:S04]  /*02d0*/  IADD3 R10, P0, PT, R13, R0, RZ ;  /* 0x000000000d0a7210 */ /* 0x000fc80007f1e0ff */
[----:B------:R-:W-:Y:S01]  /*02e0*/  LEA.HI.X.SX32 R13, R13, R4, 0x1, P0 ;  /* 0x000000040d0d7211 */ /* 0x000fe200000f0eff */
[----:B-1----:R-:W-:Y:S08]  /*02f0*/  @!P1 BRA `(.L_x_45) ;  /* 0x0000000800249947 */ /* 0x002ff00003800000 */
[C---:B------:R-:W-:Y:S02]  /*0300*/  LOP3.LUT P2, RZ, R11.reuse, 0x3, RZ, 0xc0, !PT ;  /* 0x000000030bff7812 */ /* 0x040fe4000784c0ff */
[----:B------:R-:W-:Y:S02]  /*0310*/  IADD3 R3, P0, PT, R11, -0x1, RZ ;  /* 0xffffffff0b037810 */ /* 0x000fe40007f1e0ff */
[----:B------:R-:W-:Y:S02]  /*0320*/  MOV R14, RZ ;  /* 0x000000ff000e7202 */ /* 0x000fe40000000f00 */
[----:B------:R-:W-:Y:S02]  /*0330*/  IADD3.X R0, PT, PT, R9, -0x1, RZ, P0, !PT ;  /* 0xffffffff09007810 */ /* 0x000fe400007fe4ff */
[----:B------:R-:W-:Y:S02]  /*0340*/  ISETP.GE.U32.AND P0, PT, R3, 0x3, PT ;  /* 0x000000030300780c */ /* 0x000fe40003f06070 */
[----:B------:R-:W-:-:S02]  /*0350*/  LOP3.LUT R0, R0, 0x3fffffff, RZ, 0xc0, !PT ;  /* 0x3fffffff00007812 */ /* 0x000fc400078ec0ff */
[----:B------:R-:W-:Y:S02]  /*0360*/  MOV R3, R7 ;  /* 0x0000000700037202 */ /* 0x000fe40000000f00 */
[----:B------:R-:W-:Y:S01]  /*0370*/  ISETP.GE.U32.AND.EX P0, PT, R0, RZ, PT, P0 ;  /* 0x000000ff0000720c */ /* 0x000fe20003f06100 */
[----:B------:R-:W-:Y:S01]  /*0380*/  IMAD.MOV.U32 R0, RZ, RZ, R6 ;  /* 0x000000ffff007224 */ /* 0x000fe200078e0006 */
[----:B------:R-:W-:Y:S11]  /*0390*/  @!P2 BRA `(.L_x_46) ;  /* 0x00000000003ca947 */ /* 0x000ff60003800000 */
[----:B------:R-:W-:Y:S02]  /*03a0*/  LOP3.LUT R8, R11, 0x3, RZ, 0xc0, !PT ;  /* 0x000000030b087812 */ /* 0x000fe400078ec0ff */
[----:B------:R-:W-:Y:S01]  /*03b0*/  CS2R R14, SRZ ;  /* 0x00000000000e7805 */ /* 0x000fe2000001ff00 */
[----:B------:R-:W-:Y:S01]  /*03c0*/  IMAD.MOV.U32 R0, RZ, RZ, R6 ;  /* 0x000000ffff007224 */ /* 0x000fe200078e0006 */
[----:B------:R-:W-:-:S07]  /*03d0*/  MOV R3, R7 ;  /* 0x0000000700037202 */ /* 0x000fce0000000f00 */
.L_x_47:
[----:B------:R-:W-:Y:S01]  /*03e0*/  MOV R5, R3 ;  /* 0x0000000300057202 */ /* 0x000fe20000000f00 */
[----:B------:R-:W-:-:S05]  /*03f0*/  IMAD.MOV.U32 R4, RZ, RZ, R0 ;  /* 0x000000ffff047224 */ /* 0x000fca00078e0000 */
[----:B------:R-:W2:Y:S01]  /*0400*/  LDG.E R5, desc[UR4][R4.64] ;  /* 0x0000000404057981 */ /* 0x000ea2000c1e1900 */
[----:B------:R-:W-:Y:S02]  /*0410*/  IADD3 R8, P2, PT, R8, -0x1, RZ ;  /* 0xffffffff08087810 */ /* 0x000fe40007f5e0ff */
[----:B------:R-:W-:Y:S02]  /*0420*/  IADD3 R0, P3, PT, R0, 0x4, RZ ;  /* 0x0000000400007810 */ /* 0x000fe40007f7e0ff */
[----:B------:R-:W-:Y:S02]  /*0430*/  IADD3.X R15, PT, PT, R15, -0x1, RZ, P2, !PT ;  /* 0xffffffff0f0f7810 */ /* 0x000fe400017fe4ff */
[----:B------:R-:W-:Y:S01]  /*0440*/  ISETP.NE.U32.AND P2, PT, R8, RZ, PT ;  /* 0x000000ff0800720c */ /* 0x000fe20003f45070 */
[----:B------:R-:W-:-:S03]  /*0450*/  IMAD.X R3, RZ, RZ, R3, P3 ;  /* 0x000000ffff037224 */ /* 0x000fc600018e0603 */
[----:B------:R-:W-:Y:S01]  /*0460*/  ISETP.NE.AND.EX P2, PT, R15, RZ, PT, P2 ;  /* 0x000000ff0f00720c */ /* 0x000fe20003f45320 */
[----:B--2---:R-:W-:-:S12]  /*0470*/  FADD R14, R5, R14 ;  /* 0x0000000e050e7221 */ /* 0x004fd80000000000 */
[----:B------:R-:W-:Y:S05]  /*0480*/  @P2 BRA `(.L_x_47) ;  /* 0xfffffffc00d42947 */ /* 0x000fea000383ffff */
.L_x_46:
[----:B------:R-:W-:Y:S05]  /*0490*/  @!P0 BRA `(.L_x_45) ;  /* 0x0000000400bc8947 */ /* 0x000fea0003800000 */
[C---:B------:R-:W-:Y:S01]  /*04a0*/  LEA R15, P2, R11.reuse, R6, 0x2 ;  /* 0x000000060b0f7211 */ /* 0x040fe200078410ff */
[----:B------:R-:W-:Y:S04]  /*04b0*/  BSSY.RECONVERGENT B0, `(.L_x_45) ;  /* 0x000006d000007945 */ /* 0x000fe80003800200 */
[----:B------:R-:W-:Y:S01]  /*04c0*/  BSSY.RELIABLE B1, `(.L_x_48) ;  /* 0x000005a000017945 */ /* 0x000fe20003800100 */
[----:B------:R-:W-:Y:S01]  /*04d0*/  MOV R4, R0 ;  /* 0x0000000000047202 */ /* 0x000fe20000000f00 */
[----:B------:R-:W-:Y:S01]  /*04e0*/  IMAD.MOV.U32 R5, RZ, RZ, R3 ;  /* 0x000000ffff057224 */ /* 0x000fe200078e0003 */
[----:B------:R-:W-:Y:S02]  /*04f0*/  ISETP.GE.U32.AND P0, PT, R0, R15, PT ;  /* 0x0000000f0000720c */ /* 0x000fe40003f06070 */
[----:B------:R-:W-:-:S04]  /*0500*/  LEA.HI.X R16, R11, R7, R9, 0x2, P2 ;  /* 0x000000070b107211 */ /* 0x000fc800010f1409 */
[----:B------:R-:W-:-:S13]  /*0510*/  ISETP.GE.AND.EX P0, PT, R3, R16, PT, P0 ;  /* 0x000000100300720c */ /* 0x000fda0003f06300 */
[----:B------:R-:W-:Y:S05]  /*0520*/  @P0 BRA `(.L_x_49) ;  /* 0x00000004004c0947 */ /* 0x000fea0003800000 */
[----:B------:R-:W-:Y:S01]  /*0530*/  IADD3 R8, P0, PT, R15, -R0, RZ ;  /* 0x800000000f087210 */ /* 0x000fe20007f1e0ff */
[----:B------:R-:W-:Y:S03]  /*0540*/  BSSY.RECONVERGENT B2, `(.L_x_50) ;  /* 0x0000030000027945 */ /* 0x000fe60003800200 */
[----:B------:R-:W-:Y:S02]  /*0550*/  ISETP.GT.U32.AND P2, PT, R8, 0x30, PT ;  /* 0x000000300800780c */ /* 0x000fe40003f44070 */
[----:B------:R-:W-:Y:S02]  /*0560*/  IADD3.X R8, PT, PT, R16, ~R3, RZ, P0, !PT ;  /* 0x8000000310087210 */ /* 0x000fe400007fe4ff */
[----:B------:R-:W-:Y:S02]  /*0570*/  PLOP3.LUT P0, PT, PT, PT, PT, 0x80, 0x8 ;  /* 0x000000000008781c */ /* 0x000fe40003f0f070 */
[----:B------:R-:W-:-:S13]  /*0580*/  ISETP.GT.AND.EX P2, PT, R8, RZ, PT, P2 ;  /* 0x000000ff0800720c */ /* 0x000fda0003f44320 */
[----:B------:R-:W-:Y:S05]  /*0590*/  @!P2 BRA `(.L_x_51) ;  /* 0x0000000000a8a947 */ /* 0x000fea0003800000 */
[----:B------:R-:W-:Y:S02]  /*05a0*/  IADD3 R17, P2, PT, R15, -0x30, RZ ;  /* 0xffffffd00f117810 */ /* 0x000fe40007f5e0ff */
[----:B------:R-:W-:Y:S02]  /*05b0*/  PLOP3.LUT P0, PT, PT, PT, PT, 0x8, 0x80 ;  /* 0x000000000080781c */ /* 0x000fe40003f0e170 */
[----:B------:R-:W-:-:S11]  /*05c0*/  IADD3.X R18, PT, PT, R16, -0x1, RZ, P2, !PT ;  /* 0xffffffff10127810 */ /* 0x000fd600017fe4ff */
.L_x_52:
[----:B------:R-:W2:Y:S04]  /*05d0*/  LDG.E R21, desc[UR4][R4.64] ;  /* 0x0000000404157981 */ /* 0x000ea8000c1e1900 */
[----:B------:R-:W3:Y:S04]  /*05e0*/  LDG.E R27, desc[UR4][R4.64+0x4] ;  /* 0x00000404041b7981 */ /* 0x000ee8000c1e1900 */
[----:B------:R-:W4:Y:S04]  /*05f0*/  LDG.E R25, desc[UR4][R4.64+0x8] ;  /* 0x0000080404197981 */ /* 0x000f28000c1e1900 */
[----:B------:R-:W5:Y:S04]  /*0600*/  LDG.E R24, desc[UR4][R4.64+0xc] ;  /* 0x00000c0404187981 */ /* 0x000f68000c1e1900 */
[----:B------:R-:W5:Y:S04]  /*0610*/  LDG.E R23, desc[UR4][R4.64+0x10] ;  /* 0x0000100404177981 */ /* 0x000f68000c1e1900 */
[----:B------:R-:W5:Y:S04]  /*0620*/  LDG.E R22, desc[UR4][R4.64+0x14] ;  /* 0x0000140404167981 */ /* 0x000f68000c1e1900 */
[----:B------:R-:W5:Y:S04]  /*0630*/  LDG.E R20, desc[UR4][R4.64+0x18] ;  /* 0x0000180404147981 */ /* 0x000f68000c1e1900 */
[----:B------:R-:W5:Y:S04]  /*0640*/  LDG.E R8, desc[UR4][R4.64+0x1c] ;  /* 0x00001c0404087981 */ /* 0x000f68000c1e1900 */
[----:B------:R-:W5:Y:S01]  /*0650*/  LDG.E R19, desc[UR4][R4.64+0x20] ;  /* 0x0000200404137981 */ /* 0x000f62000c1e1900 */
[----:B--2---:R-:W-:-:S03]  /*0660*/  FADD R14, R21, R14 ;  /* 0x0000000e150e7221 */ /* 0x004fc60000000000 */
[----:B------:R-:W2:Y:S01]  /*0670*/  LDG.E R21, desc[UR4][R4.64+0x24] ;  /* 0x0000240404157981 */ /* 0x000ea2000c1e1900 */
[----:B---3--:R-:W-:-:S03]  /*0680*/  FADD R26, R14, R27 ;  /* 0x0000001b0e1a7221 */ /* 0x008fc60000000000 */
[----:B------:R-:W3:Y:S01]  /*0690*/  LDG.E R14, desc[UR4][R4.64+0x28] ;  /* 0x00002804040e7981 */ /* 0x000ee2000c1e1900 */
[----:B----4-:R-:W-:-:S03]  /*06a0*/  FADD R27, R26, R25 ;  /* 0x000000191a1b7221 */ /* 0x010fc60000000000 */
[----:B------:R-:W4:Y:S01]  /*06b0*/  LDG.E R25, desc[UR4][R4.64+0x2c] ;  /* 0x00002c0404197981 */ /* 0x000f22000c1e1900 */
[----:B-----5:R-:W-:-:S03]  /*06c0*/  FADD R26, R27, R24 ;  /* 0x000000181b1a7221 */ /* 0x020fc60000000000 */
[----:B------:R-:W5:Y:S01]  /*06d0*/  LDG.E R24, desc[UR4][R4.64+0x30] ;  /* 0x0000300404187981 */ /* 0x000f62000c1e1900 */
[----:B------:R-:W-:-:S03]  /*06e0*/  FADD R27, R26, R23 ;  /* 0x000000171a1b7221 */ /* 0x000fc60000000000 */
[----:B------:R-:W5:Y:S01]  /*06f0*/  LDG.E R23, desc[UR4][R4.64+0x34] ;  /* 0x0000340404177981 */ /* 0x000f62000c1e1900 */
[----:B------:R-:W-:-:S03]  /*0700*/  FADD R27, R27, R22 ;  /* 0x000000161b1b7221 */ /* 0x000fc60000000000 */
[----:B------:R-:W5:Y:S01]  /*0710*/  LDG.E R22, desc[UR4][R4.64+0x38] ;  /* 0x0000380404167981 */ /* 0x000f62000c1e1900 */
[----:B------:R-:W-:-:S03]  /*0720*/  FADD R27, R27, R20 ;  /* 0x000000141b1b7221 */ /* 0x000fc60000000000 */
[----:B------:R0:W5:Y:S01]  /*0730*/  LDG.E R20, desc[UR4][R4.64+0x3c] ;  /* 0x00003c0404147981 */ /* 0x000162000c1e1900 */
[----:B------:R-:W-:Y:S01]  /*0740*/  IADD3 R0, P2, PT, R0, 0x40, RZ ;  /* 0x0000004000007810 */ /* 0x000fe20007f5e0ff */
[----:B------:R-:W-:-:S04]  /*0750*/  FADD R8, R27, R8 ;  /* 0x000000081b087221 */ /* 0x000fc80000000000 */
[----:B------:R-:W-:Y:S01]  /*0760*/  FADD R8, R8, R19 ;  /* 0x0000001308087221 */ /* 0x000fe20000000000 */
[----:B------:R-:W-:Y:S01]  /*0770*/  IMAD.X R3, RZ, RZ, R3, P2 ;  /* 0x000000ffff037224 */ /* 0x000fe200010e0603 */
[----:B------:R-:W-:Y:S02]  /*0780*/  ISETP.GE.U32.AND P2, PT, R0, R17, PT ;  /* 0x000000110000720c */ /* 0x000fe40003f46070 */
[----:B0-----:R-:W-:Y:S02]  /*0790*/  IADD3 R4, P3, PT, R4, 0x40, RZ ;  /* 0x0000004004047810 */ /* 0x001fe40007f7e0ff */
[----:B------:R-:W-:Y:S02]  /*07a0*/  ISETP.GE.AND.EX P2, PT, R3, R18, PT, P2 ;  /* 0x000000120300720c */ /* 0x000fe40003f46320 */
[----:B------:R-:W-:Y:S01]  /*07b0*/  IADD3.X R5, PT, PT, RZ, R5, RZ, P3, !PT ;  /* 0x00000005ff057210 */ /* 0x000fe20001ffe4ff */
[----:B--2---:R-:W-:-:S04]  /*07c0*/  FADD R21, R8, R21 ;  /* 0x0000001508157221 */ /* 0x004fc80000000000 */
[----:B---3--:R-:W-:-:S04]  /*07d0*/  FADD R14, R21, R14 ;  /* 0x0000000e150e7221 */ /* 0x008fc80000000000 */
[----:B----4-:R-:W-:-:S04]  /*07e0*/  FADD R25, R14, R25 ;  /* 0x000000190e197221 */ /* 0x010fc80000000000 */
[----:B-----5:R-:W-:-:S04]  /*07f0*/  FADD R24, R25, R24 ;  /* 0x0000001819187221 */ /* 0x020fc80000000000 */
[----:B------:R-:W-:-:S04]  /*0800*/  FADD R23, R24, R23 ;  /* 0x0000001718177221 */ /* 0x000fc80000000000 */
[----:B------:R-:W-:-:S04]  /*0810*/  FADD R23, R23, R22 ;  /* 0x0000001617177221 */ /* 0x000fc80000000000 */
[----:B------:R-:W-:Y:S01]  /*0820*/  FADD R14, R23, R20 ;  /* 0x00000014170e7221 */ /* 0x000fe20000000000 */
[----:B------:R-:W-:Y:S06]  /*0830*/  @!P2 BRA `(.L_x_52) ;  /* 0xfffffffc0064a947 */ /* 0x000fec000383ffff */
.L_x_51:
[----:B------:R-:W-:Y:S05]  /*0840*/  BSYNC.RECONVERGENT B2 ;  /* 0x0000000000027941 */ /* 0x000fea0003800200 */
.L_x_50:
[----:B------:R-:W-:Y:S01]  /*0850*/  IADD3 R8, P3, PT, R15, -R0, RZ ;  /* 0x800000000f087210 */ /* 0x000fe20007f7e0ff */
[----:B------:R-:W-:Y:S03]  /*0860*/  BSSY.RECONVERGENT B2, `(.L_x_53) ;  /* 0x000001b000027945 */ /* 0x000fe60003800200 */
[----:B------:R-:W-:Y:S01]  /*0870*/  ISETP.GT.U32.AND P2, PT, R8, 0x10, PT ;  /* 0x000000100800780c */ /* 0x000fe20003f44070 */
[----:B------:R-:W-:-:S05]  /*0880*/  IMAD.X R8, R16, 0x1, ~R3, P3 ;  /* 0x0000000110087824 */ /* 0x000fca00018e0e03 */
[----:B------:R-:W-:-:S13]  /*0890*/  ISETP.GT.AND.EX P2, PT, R8, RZ, PT, P2 ;  /* 0x000000ff0800720c */ /* 0x000fda0003f44320 */
[----:B------:R-:W-:Y:S05]  /*08a0*/  @!P2 BRA `(.L_x_54) ;  /* 0x000000000058a947 */ /* 0x000fea0003800000 */
[----:B------:R-:W2:Y:S04]  /*08b0*/  LDG.E R19, desc[UR4][R4.64] ;  /* 0x0000000404137981 */ /* 0x000ea8000c1e1900 */
[----:B------:R-:W3:Y:S04]  /*08c0*/  LDG.E R18, desc[UR4][R4.64+0x4] ;  /* 0x0000040404127981 */ /* 0x000ee8000c1e1900 */
[----:B------:R-:W4:Y:S04]  /*08d0*/  LDG.E R21, desc[UR4][R4.64+0x8] ;  /* 0x0000080404157981 */ /* 0x000f28000c1e1900 */
[----:B------:R-:W5:Y:S04]  /*08e0*/  LDG.E R23, desc[UR4][R4.64+0xc] ;  /* 0x00000c0404177981 */ /* 0x000f68000c1e1900 */
[----:B------:R-:W5:Y:S04]  /*08f0*/  LDG.E R25, desc[UR4][R4.64+0x10] ;  /* 0x0000100404197981 */ /* 0x000f68000c1e1900 */
[----:B------:R-:W5:Y:S04]  /*0900*/  LDG.E R27, desc[UR4][R4.64+0x14] ;  /* 0x00001404041b7981 */ /* 0x000f68000c1e1900 */
[----:B------:R-:W5:Y:S04]  /*0910*/  LDG.E R17, desc[UR4][R4.64+0x18] ;  /* 0x0000180404117981 */ /* 0x000f68000c1e1900 */
[----:B------:R0:W5:Y:S01]  /*0920*/  LDG.E R8, desc[UR4][R4.64+0x1c] ;  /* 0x00001c0404087981 */ /* 0x000162000c1e1900 */
[----:B------:R-:W-:-:S02]  /*0930*/  IADD3 R0, P2, PT, R0, 0x20, RZ ;  /* 0x0000002000007810 */ /* 0x000fc40007f5e0ff */
[----:B------:R-:W-:-:S03]  /*0940*/  PLOP3.LUT P0, PT, PT, PT, PT, 0x8, 0x80 ;  /* 0x000000000080781c */ /* 0x000fc60003f0e170 */
[----:B------:R-:W-:Y:S02]  /*0950*/  IMAD.X R3, RZ, RZ, R3, P2 ;  /* 0x000000ffff037224 */ /* 0x000fe400010e0603 */
[----:B--2---:R-:W-:-:S04]  /*0960*/  FADD R19, R14, R19 ;  /* 0x000000130e137221 */ /* 0x004fc80000000000 */
[----:B---3--:R-:W-:Y:S01]  /*0970*/  FADD R18, R19, R18 ;  /* 0x0000001213127221 */ /* 0x008fe20000000000 */
[----:B------:R-:W-:-:S03]  /*0980*/  IADD3 R19, P3, PT, R4, 0x20, RZ ;  /* 0x0000002004137810 */ /* 0x000fc60007f7e0ff */
[----:B----4-:R-:W-:Y:S01]  /*0990*/  FADD R18, R18, R21 ;  /* 0x0000001512127221 */ /* 0x010fe20000000000 */
[----:B0-----:R-:W-:Y:S02]  /*09a0*/  IADD3.X R5, PT, PT, RZ, R5, RZ, P3, !PT ;  /* 0x00000005ff057210 */ /* 0x001fe40001ffe4ff */
[----:B------:R-:W-:Y:S01]  /*09b0*/  MOV R4, R19 ;  /* 0x0000001300047202 */ /* 0x000fe20000000f00 */
[----:B-----5:R-:W-:-:S04]  /*09c0*/  FADD R18, R18, R23 ;  /* 0x0000001712127221 */ /* 0x020fc80000000000 */
[----:B------:R-:W-:-:S04]  /*09d0*/  FADD R18, R18, R25 ;  /* 0x0000001912127221 */ /* 0x000fc80000000000 */
[----:B------:R-:W-:-:S04]  /*09e0*/  FADD R18, R18, R27 ;  /* 0x0000001b12127221 */ /* 0x000fc80000000000 */
[----:B------:R-:W-:-:S04]  /*09f0*/  FADD R17, R18, R17 ;  /* 0x0000001112117221 */ /* 0x000fc80000000000 */
[----:B------:R-:W-:-:S07]  /*0a00*/  FADD R14, R17, R8 ;  /* 0x00000008110e7221 */ /* 0x000fce0000000000 */
.L_x_54:
[----:B------:R-:W-:Y:S05]  /*0a10*/  BSYNC.RECONVERGENT B2 ;  /* 0x0000000000027941 */ /* 0x000fea0003800200 */
.L_x_53:
[----:B------:R-:W-:-:S04]  /*0a20*/  ISETP.NE.U32.AND P2, PT, R0, R15, PT ;  /* 0x0000000f0000720c */ /* 0x000fc80003f45070 */
[----:B------:R-:W-:-:S13]  /*0a30*/  ISETP.NE.OR.EX P0, PT, R3, R16, P0, P2 ;  /* 0x000000100300720c */ /* 0x000fda0000705720 */
[----:B------:R-:W-:Y:S05]  /*0a40*/  @!P0 BREAK.RELIABLE B1 ;  /* 0x0000000000018942 */ /* 0x000fea0003800100 */
[----:B------:R-:W-:Y:S05]  /*0a50*/  @!P0 BRA `(.L_x_55) ;  /* 0x0000000000488947 */ /* 0x000fea0003800000 */
.L_x_49:
[----:B------:R-:W-:Y:S05]  /*0a60*/  BSYNC.RELIABLE B1 ;  /* 0x0000000000017941 */ /* 0x000fea0003800100 */
.L_x_48:
[----:B------:R-:W2:Y:S04]  /*0a70*/  LDG.E R17, desc[UR4][R4.64] ;  /* 0x0000000404117981 */ /* 0x000ea8000c1e1900 */
[----:B------:R-:W3:Y:S04]  /*0a80*/  LDG.E R8, desc[UR4][R4.64+0x4] ;  /* 0x0000040404087981 */ /* 0x000ee8000c1e1900 */
[----:B------:R-:W4:Y:S04]  /*0a90*/  LDG.E R19, desc[UR4][R4.64+0x8] ;  /* 0x0000080404137981 */ /* 0x000f28000c1e1900 */
[----:B------:R0:W5:Y:S01]  /*0aa0*/  LDG.E R21, desc[UR4][R4.64+0xc] ;  /* 0x00000c0404157981 */ /* 0x000162000c1e1900 */
[----:B------:R-:W-:-:S05]  /*0ab0*/  IADD3 R0, P0, PT, R0, 0x10, RZ ;  /* 0x0000001000007810 */ /* 0x000fca0007f1e0ff */
[----:B------:R-:W-:Y:S01]  /*0ac0*/  IMAD.X R3, RZ, RZ, R3, P0 ;  /* 0x000000ffff037224 */ /* 0x000fe200000e0603 */
[----:B------:R-:W-:-:S04]  /*0ad0*/  ISETP.NE.U32.AND P0, PT, R0, R15, PT ;  /* 0x0000000f0000720c */ /* 0x000fc80003f05070 */
[----:B------:R-:W-:Y:S01]  /*0ae0*/  ISETP.NE.AND.EX P0, PT, R3, R16, PT, P0 ;  /* 0x000000100300720c */ /* 0x000fe20003f05300 */
[----:B--2---:R-:W-:-:S04]  /*0af0*/  FADD R17, R17, R14 ;  /* 0x0000000e11117221 */ /* 0x004fc80000000000 */
[----:B---3--:R-:W-:Y:S01]  /*0b00*/  FADD R8, R17, R8 ;  /* 0x0000000811087221 */ /* 0x008fe20000000000 */
[----:B------:R-:W-:-:S03]  /*0b10*/  IADD3 R17, P2, PT, R4, 0x10, RZ ;  /* 0x0000001004117810 */ /* 0x000fc60007f5e0ff */
[----:B----4-:R-:W-:Y:S01]  /*0b20*/  FADD R8, R8, R19 ;  /* 0x0000001308087221 */ /* 0x010fe20000000000 */
[----:B------:R-:W-:Y:S01]  /*0b30*/  IADD3.X R18, PT, PT, RZ, R5, RZ, P2, !PT ;  /* 0x00000005ff127210 */ /* 0x000fe200017fe4ff */
[----:B0-----:R-:W-:Y:S02]  /*0b40*/  IMAD.MOV.U32 R4, RZ, RZ, R17 ;  /* 0x000000ffff047224 */ /* 0x001fe400078e0011 */
[----:B-----5:R-:W-:Y:S01]  /*0b50*/  FADD R14, R8, R21 ;  /* 0x00000015080e7221 */ /* 0x020fe20000000000 */
[----:B------:R-:W-:Y:S01]  /*0b60*/  MOV R5, R18 ;  /* 0x0000001200057202 */ /* 0x000fe20000000f00 */
[----:B------:R-:W-:Y:S06]  /*0b70*/  @P0 BRA `(.L_x_48) ;  /* 0xfffffffc00bc0947 */ /* 0x000fec000383ffff */
.L_x_55:
[----:B------:R-:W-:Y:S05]  /*0b80*/  BSYNC.RECONVERGENT B0 ;  /* 0x0000000000007941 */ /* 0x000fea0003800200 */
.L_x_45:
[----:B------:R-:W-:Y:S01]  /*0b90*/  I2FP.F32.S32 R3, R11 ;  /* 0x0000000b00037245 */ /* 0x000fe20000201400 */
[----:B------:R-:W0:Y:S01]  /*0ba0*/  LDCU.64 UR6, c[0x0][0x388] ;  /* 0x00007100ff0677ac */ /* 0x000e220008000a00 */
[C---:B------:R-:W-:Y:S01]  /*0bb0*/  IMAD.SHL.U32 R11, R10.reuse, 0x4, RZ ;  /* 0x000000040a0b7824 */ /* 0x040fe200078e00ff */
[----:B------:R-:W-:Y:S01]  /*0bc0*/  SHF.L.U64.HI R10, R10, 0x2, R13 ;  /* 0x000000020a0a7819 */ /* 0x000fe2000001020d */
[----:B------:R-:W1:Y:S01]  /*0bd0*/  MUFU.RCP R0, R3 ;  /* 0x0000000300007308 */ /* 0x000e620000001000 */
[----:B------:R-:W-:Y:S07]  /*0be0*/  BSSY.RECONVERGENT B0, `(.L_x_56) ;  /* 0x000000e000007945 */ /* 0x000fee0003800200 */
[----:B------:R-:W2:Y:S01]  /*0bf0*/  FCHK P0, R14, R3 ;  /* 0x000000030e007302 */ /* 0x000ea20000000000 */
[----:B0-----:R-:W-:Y:S01]  /*0c00*/  IADD3 R4, P2, PT, R11, UR6, RZ ;  /* 0x000000060b047c10 */ /* 0x001fe2000ff5e0ff */
[----:B-1----:R-:W-:-:S04]  /*0c10*/  FFMA R5, -R3, R0, 1 ;  /* 0x3f80000003057423 */ /* 0x002fc80000000100 */
[----:B------:R-:W-:Y:S01]  /*0c20*/  FFMA R0, R0, R5, R0 ;  /* 0x0000000500007223 */ /* 0x000fe20000000000 */
[----:B------:R-:W-:-:S03]  /*0c30*/  IADD3.X R5, PT, PT, R10, UR7, RZ, P2, !PT ;  /* 0x000000070a057c10 */ /* 0x000fc600097fe4ff */
[----:B------:R-:W-:-:S04]  /*0c40*/  FFMA R13, R0, R14, RZ ;  /* 0x0000000e000d7223 */ /* 0x000fc800000000ff */
[----:B------:R-:W-:-:S04]  /*0c50*/  FFMA R8, -R3, R13, R14 ;  /* 0x0000000d03087223 */ /* 0x000fc8000000010e */
[----:B------:R-:W-:Y:S01]  /*0c60*/  FFMA R8, R0, R8, R13 ;  /* 0x0000000800087223 */ /* 0x000fe2000000000d */
[----:B--2---:R-:W-:Y:S06]  /*0c70*/  @!P0 BRA `(.L_x_57) ;  /* 0x0000000000108947 */ /* 0x004fec0003800000 */
[----:B------:R-:W-:Y:S02]  /*0c80*/  MOV R0, R14 ;  /* 0x0000000e00007202 */ /* 0x000fe40000000f00 */
[----:B------:R-:W-:-:S07]  /*0c90*/  MOV R14, 0xcb0 ;  /* 0x00000cb0000e7802 */ /* 0x000fce0000000f00 */
[----:B------:R-:W-:Y:S05]  /*0ca0*/  CALL.REL.NOINC `($__internal_3_$__cuda_sm3x_div_rn_noftz_f32_slowpath) ;  /* 0x0000001400ac7944 */ /* 0x000fea0003c00000 */
[----:B------:R-:W-:-:S07]  /*0cb0*/  IMAD.MOV.U32 R8, RZ, RZ, R0 ;  /* 0x000000ffff087224 */ /* 0x000fce00078e0000 */
.L_x_57:
[----:B------:R-:W-:Y:S05]  /*0cc0*/  BSYNC.RECONVERGENT B0 ;  /* 0x0000000000007941 */ /* 0x000fea0003800200 */
.L_x_56:
[----:B------:R-:W-:Y:S01]  /*0cd0*/  HFMA2 R22, -RZ, RZ, 0, 0 ;  /* 0x00000000ff167431 */ /* 0x000fe200000001ff */
[----:B------:R-:W-:Y:S06]  /*0ce0*/  @!P1 BRA `(.L_x_58) ;  /* 0x00000008002c9947 */ /* 0x000fec0003800000 */
[----:B------:R-:W0:Y:S01]  /*0cf0*/  LDC R19, c[0x0][0x394] ;  /* 0x0000e500ff137b82 */ /* 0x000e220000000800 */
[----:B------:R-:W-:Y:S01]  /*0d00*/  IMAD.MOV.U32 R22, RZ, RZ, RZ ;  /* 0x000000ffff167224 */ /* 0x000fe200078e00ff */
[----:B------:R-:W-:Y:S02]  /*0d10*/  MOV R17, R4 ;  /* 0x0000000400117202 */ /* 0x000fe40000000f00 */
[C---:B0-----:R-:W-:Y:S02]  /*0d20*/  LOP3.LUT P1, RZ, R19.reuse, 0x3, RZ, 0xc0, !PT ;  /* 0x0000000313ff7812 */ /* 0x041fe4000782c0ff */
[----:B------:R-:W-:-:S04]  /*0d30*/  IADD3 R13, P0, PT, R19, -0x1, RZ ;  /* 0xffffffff130d7810 */ /* 0x000fc80007f1e0ff */
[----:B------:R-:W-:Y:S02]  /*0d40*/  IADD3.X R0, PT, PT, R9, 0x3fffffff, RZ, P0, !PT ;  /* 0x3fffffff09007810 */ /* 0x000fe400007fe4ff */
[----:B------:R-:W-:Y:S01]  /*0d50*/  ISETP.GE.U32.AND P0, PT, R13, 0x3, PT ;  /* 0x000000030d00780c */ /* 0x000fe20003f06070 */
[----:B------:R-:W-:Y:S01]  /*0d60*/  IMAD.MOV.U32 R13, RZ, RZ, R5 ;  /* 0x000000ffff0d7224 */ /* 0x000fe200078e0005 */
[----:B------:R-:W-:-:S04]  /*0d70*/  LOP3.LUT R0, R0, 0x3fffffff, RZ, 0xc0, !PT ;  /* 0x3fffffff00007812 */ /* 0x000fc800078ec0ff */
[----:B------:R-:W-:Y:S01]  /*0d80*/  ISETP.GE.U32.AND.EX P0, PT, R0, RZ, PT, P0 ;  /* 0x000000ff0000720c */ /* 0x000fe20003f06100 */
[----:B------:R-:W-:-:S12]  /*0d90*/  @!P1 BRA `(.L_x_59) ;  /* 0x0000000000409947 */ /* 0x000fd80003800000 */
[----:B------:R-:W-:Y:S01]  /*0da0*/  LOP3.LUT R0, R19, 0x3, RZ, 0xc0, !PT ;  /* 0x0000000313007812 */ /* 0x000fe200078ec0ff */
[----:B------:R-:W-:Y:S01]  /*0db0*/  IMAD.MOV.U32 R22, RZ, RZ, RZ ;  /* 0x000000ffff167224 */ /* 0x000fe200078e00ff */
[----:B------:R-:W-:Y:S02]  /*0dc0*/  MOV R16, RZ ;  /* 0x000000ff00107202 */ /* 0x000fe40000000f00 */
[----:B------:R-:W-:Y:S02]  /*0dd0*/  MOV R17, R4 ;  /* 0x0000000400117202 */ /* 0x000fe40000000f00 */
[----:B------:R-:W-:-:S07]  /*0de0*/  MOV R13, R5 ;  /* 0x00000005000d7202 */ /* 0x000fce0000000f00 */
.L_x_60:
[----:B------:R-:W-:Y:S01]  /*0df0*/  MOV R15, R13 ;  /* 0x0000000d000f7202 */ /* 0x000fe20000000f00 */
[----:B------:R-:W-:-:S05]  /*0e00*/  IMAD.MOV.U32 R14, RZ, RZ, R17 ;  /* 0x000000ffff0e7224 */ /* 0x000fca00078e0011 */
[----:B------:R-:W2:Y:S01]  /*0e10*/  LDG.E R15, desc[UR4][R14.64] ;  /* 0x000000040e0f7981 */ /* 0x000ea2000c1e1900 */
[----:B------:R-:W-:Y:S02]  /*0e20*/  IADD3 R0, P1, PT, R0, -0x1, RZ ;  /* 0xffffffff00007810 */ /* 0x000fe40007f3e0ff */
[----:B------:R-:W-:Y:S02]  /*0e30*/  IADD3 R17, P2, PT, R17, 0x4, RZ ;  /* 0x0000000411117810 */ /* 0x000fe40007f5e0ff */
[----:B------:R-:W-:Y:S02]  /*0e40*/  IADD3.X R16, PT, PT, R16, -0x1, RZ, P1, !PT ;  /* 0xffffffff10107810 */ /* 0x000fe40000ffe4ff */
[----:B------:R-:W-:Y:S02]  /*0e50*/  ISETP.NE.U32.AND P1, PT, R0, RZ, PT ;  /* 0x000000ff0000720c */ /* 0x000fe40003f25070 */
[----:B------:R-:W-:Y:S02]  /*0e60*/  IADD3.X R13, PT, PT, RZ, R13, RZ, P2, !PT ;  /* 0x0000000dff0d7210 */ /* 0x000fe400017fe4ff */
[----:B------:R-:W-:Y:S01]  /*0e70*/  ISETP.NE.AND.EX P1, PT, R16, RZ, PT, P1 ;  /* 0x000000ff1000720c */ /* 0x000fe20003f25310 */
[----:B--2---:R-:W-:-:S12]  /*0e80*/  FADD R22, R15, R22 ;  /* 0x000000160f167221 */ /* 0x004fd80000000000 */
[----:B------:R-:W-:Y:S05]  /*0e90*/  @P1 BRA `(.L_x_60) ;  /* 0xfffffffc00d41947 */ /* 0x000fea000383ffff */
.L_x_59:
[----:B------:R-:W-:Y:S05]  /*0ea0*/  @!P0 BRA `(.L_x_58) ;  /* 0x0000000400bc8947 */ /* 0x000fea0003800000 */
[C---:B------:R-:W-:Y:S01]  /*0eb0*/  LEA R0, P0, R19.reuse, R4, 0x2 ;  /* 0x0000000413007211 */ /* 0x040fe200078010ff */
[----:B------:R-:W-:Y:S04]  /*0ec0*/  BSSY.RECONVERGENT B0, `(.L_x_58) ;  /* 0x000006d000007945 */ /* 0x000fe80003800200 */
[----:B------:R-:W-:Y:S01]  /*0ed0*/  BSSY.RELIABLE B1, `(.L_x_61) ;  /* 0x000005a000017945 */ /* 0x000fe20003800100 */
[----:B------:R-:W-:Y:S01]  /*0ee0*/  IMAD.MOV.U32 R14, RZ, RZ, R17 ;  /* 0x000000ffff0e7224 */ /* 0x000fe200078e0011 */
[----:B------:R-:W-:Y:S02]  /*0ef0*/  LEA.HI.X R16, R19, R5, R9, 0x2, P0 ;  /* 0x0000000513107211 */ /* 0x000fe400000f1409 */
[----:B------:R-:W-:Y:S02]  /*0f00*/  ISETP.GE.U32.AND P0, PT, R17, R0, PT ;  /* 0x000000001100720c */ /* 0x000fe40003f06070 */
[----:B------:R-:W-:-:S02]  /*0f10*/  MOV R15, R13 ;  /* 0x0000000d000f7202 */ /* 0x000fc40000000f00 */
        /* <DEDUP_REMOVED lines=12> */
.L_x_65:
[----:B------:R-:W2:Y:S04]  /*0fe0*/  LDG.E R19, desc[UR4][R14.64] ;  /* 0x000000040e137981 */ /* 0x000ea8000c1e1900 */
[----:B------:R-:W3:Y:S04]  /*0ff0*/  LDG.E R28, desc[UR4][R14.64+0x4] ;  /* 0x000004040e1c7981 */ /* 0x000ee8000c1e1900 */
[----:B------:R-:W4:Y:S04]  /*1000*/  LDG.E R26, desc[UR4][R14.64+0x8] ;  /* 0x000008040e1a7981 */ /* 0x000f28000c1e1900 */
        /* <DEDUP_REMOVED lines=9> */
[----:B----4-:R-:W-:-:S04]  /*10a0*/  FADD R26, R27, R26 ;  /* 0x0000001a1b1a7221 */ /* 0x010fc80000000000 */
[----:B-----5:R-:W-:Y:S02]  /*10b0*/  FADD R26, R26, R23 ;  /* 0x000000171a1a7221 */ /* 0x020fe40000000000 */
[----:B------:R-:W4:Y:S02]  /*10c0*/  LDG.E R23, desc[UR4][R14.64+0x28] ;  /* 0x000028040e177981 */ /* 0x000f24000c1e1900 */
[----:B------:R-:W-:Y:S02]  /*10d0*/  FADD R27, R26, R25 ;  /* 0x000000191a1b7221 */ /* 0x000fe40000000000 */
[----:B------:R-:W5:Y:S02]  /*10e0*/  LDG.E R25, desc[UR4][R14.64+0x2c] ;  /* 0x00002c040e197981 */ /* 0x000f64000c1e1900 */
[----:B------:R-:W-:Y:S02]  /*10f0*/  FADD R26, R27, R24 ;  /* 0x000000181b1a7221 */ /* 0x000fe40000000000 */
[----:B------:R-:W5:Y:S02]  /*1100*/  LDG.E R24, desc[UR4][R14.64+0x30] ;  /* 0x000030040e187981 */ /* 0x000f64000c1e1900 */
[----:B------:R-:W-:-:S02]  /*1110*/  FADD R26, R26, R9 ;  /* 0x000000091a1a7221 */ /* 0x000fc40000000000 */
[----:B------:R-:W5:Y:S02]  /*1120*/  LDG.E R9, desc[UR4][R14.64+0x34] ;  /* 0x000034040e097981 */ /* 0x000f64000c1e1900 */
[----:B------:R-:W-:Y:S02]  /*1130*/  FADD R26, R26, R21 ;  /* 0x000000151a1a7221 */ /* 0x000fe40000000000 */
[----:B------:R-:W5:Y:S02]  /*1140*/  LDG.E R21, desc[UR4][R14.64+0x38] ;  /* 0x000038040e157981 */ /* 0x000f64000c1e1900 */
[----:B---3--:R-:W-:Y:S02]  /*1150*/  FADD R27, R26, R19 ;  /* 0x000000131a1b7221 */ /* 0x008fe40000000000 */
[----:B------:R0:W3:Y:S01]  /*1160*/  LDG.E R19, desc[UR4][R14.64+0x3c] ;  /* 0x00003c040e137981 */ /* 0x0000e2000c1e1900 */
[----:B------:R-:W-:Y:S01]  /*1170*/  IADD3 R17, P1, PT, R17, 0x40, RZ ;  /* 0x0000004011117810 */ /* 0x000fe20007f3e0ff */
[----:B--2---:R-:W-:-:S04]  /*1180*/  FADD R22, R27, R22 ;  /* 0x000000161b167221 */ /* 0x004fc80000000000 */
[----:B----4-:R-:W-:Y:S01]  /*1190*/  FADD R22, R22, R23 ;  /* 0x0000001716167221 */ /* 0x010fe20000000000 */
[----:B------:R-:W-:Y:S01]  /*11a0*/  IMAD.X R13, RZ, RZ, R13, P1 ;  /* 0x000000ffff0d7224 */ /* 0x000fe200008e060d */
[----:B------:R-:W-:Y:S02]  /*11b0*/  ISETP.GE.U32.AND P1, PT, R17, R20, PT ;  /* 0x000000141100720c */ /* 0x000fe40003f26070 */
[----:B-----5:R-:W-:Y:S02]  /*11c0*/  FADD R25, R22, R25 ;  /* 0x0000001916197221 */ /* 0x020fe40000000000 */
[----:B------:R-:W-:Y:S02]  /*11d0*/  ISETP.GE.AND.EX P1, PT, R13, R18, PT, P1 ;  /* 0x000000120d00720c */ /* 0x000fe40003f26310 */
[----:B------:R-:W-:-:S04]  /*11e0*/  FADD R24, R25, R24 ;  /* 0x0000001819187221 */ /* 0x000fc80000000000 */
[----:B------:R-:W-:Y:S01]  /*11f0*/  FADD R24, R24, R9 ;  /* 0x0000000918187221 */ /* 0x000fe20000000000 */
[----:B0-----:R-:W-:-:S03]  /*1200*/  IADD3 R14, P2, PT, R14, 0x40, RZ ;  /* 0x000000400e0e7810 */ /* 0x001fc60007f5e0ff */
[----:B------:R-:W-:Y:S01]  /*1210*/  FADD R24, R24, R21 ;  /* 0x0000001518187221 */ /* 0x000fe20000000000 */
[----:B------:R-:W-:-:S03]  /*1220*/  IADD3.X R15, PT, PT, RZ, R15, RZ, P2, !PT ;  /* 0x0000000fff0f7210 */ /* 0x000fc600017fe4ff */
[----:B---3--:R-:W-:Y:S01]  /*1230*/  FADD R22, R24, R19 ;  /* 0x0000001318167221 */ /* 0x008fe20000000000 */
[----:B------:R-:W-:Y:S06]  /*1240*/  @!P1 BRA `(.L_x_65) ;  /* 0xfffffffc00649947 */ /* 0x000fec000383ffff */
.L_x_64:
[----:B------:R-:W-:Y:S05]  /*1250*/  BSYNC.RECONVERGENT B2 ;  /* 0x0000000000027941 */ /* 0x000fea0003800200 */
.L_x_63:
[----:B------:R-:W-:Y:S01]  /*1260*/  IADD3 R9, P2, PT, R0, -R17, RZ ;  /* 0x8000001100097210 */ /* 0x000fe20007f5e0ff */
[----:B------:R-:W-:Y:S03]  /*1270*/  BSSY.RECONVERGENT B2, `(.L_x_66) ;  /* 0x000001b000027945 */ /* 0x000fe60003800200 */
[----:B------:R-:W-:Y:S02]  /*1280*/  ISETP.GT.U32.AND P1, PT, R9, 0x10, PT ;  /* 0x000000100900780c */ /* 0x000fe40003f24070 */
[----:B------:R-:W-:-:S04]  /*1290*/  IADD3.X R9, PT, PT, R16, ~R13, RZ, P2, !PT ;  /* 0x8000000d10097210 */ /* 0x000fc800017fe4ff */
        /* <DEDUP_REMOVED lines=11> */
[----:B------:R-:W-:Y:S02]  /*1350*/  PLOP3.LUT P0, PT, PT, PT, PT, 0x8, 0x80 ;  /* 0x000000000080781c */ /* 0x000fe40003f0e170 */
[----:B------:R-:W-:Y:S01]  /*1360*/  IADD3.X R13, PT, PT, RZ, R13, RZ, P1, !PT ;  /* 0x0000000dff0d7210 */ /* 0x000fe20000ffe4ff */
[----:B--2---:R-:W-:-:S04]  /*1370*/  FADD R21, R22, R21 ;  /* 0x0000001516157221 */ /* 0x004fc80000000000 */
[----:B---3--:R-:W-:-:S04]  /*1380*/  FADD R20, R21, R20 ;  /* 0x0000001415147221 */ /* 0x008fc80000000000 */
[----:B----4-:R-:W-:-:S04]  /*1390*/  FADD R20, R20, R23 ;  /* 0x0000001714147221 */ /* 0x010fc80000000000 */
[----:B-----5:R-:W-:-:S04]  /*13a0*/  FADD R20, R20, R25 ;  /* 0x0000001914147221 */ /* 0x020fc80000000000 */
[----:B------:R-:W-:-:S04]  /*13b0*/  FADD R20, R20, R27 ;  /* 0x0000001b14147221 */ /* 0x000fc80000000000 */
[----:B------:R-:W-:Y:S01]  /*13c0*/  FADD R19, R20, R19 ;  /* 0x0000001314137221 */ /* 0x000fe20000000000 */
[----:B------:R-:W-:-:S03]  /*13d0*/  IADD3 R20, P2, PT, R14, 0x20, RZ ;  /* 0x000000200e147810 */ /* 0x000fc60007f5e0ff */
[----:B------:R-:W-:Y:S01]  /*13e0*/  FADD R18, R19, R18 ;  /* 0x0000001213127221 */ /* 0x000fe20000000000 */
[----:B0-----:R-:W-:Y:S01]  /*13f0*/  MOV R14, R20 ;  /* 0x00000014000e7202 */ /* 0x001fe20000000f00 */
[----:B------:R-:W-:Y:S02]  /*1400*/  IMAD.X R15, RZ, RZ, R15, P2 ;  /* 0x000000ffff0f7224 */ /* 0x000fe400010e060f */
[----:B------:R-:W-:-:S07]  /*1410*/  FADD R22, R18, R9 ;  /* 0x0000000912167221 */ /* 0x000fce0000000000 */
.L_x_67:
[----:B------:R-:W-:Y:S05]  /*1420*/  BSYNC.RECONVERGENT B2 ;  /* 0x0000000000027941 */ /* 0x000fea0003800200 */
.L_x_66:
[----:B------:R-:W-:-:S04]  /*1430*/  ISETP.NE.U32.AND P1, PT, R17, R0, PT ;  /* 0x000000001100720c */ /* 0x000fc80003f25070 */
[----:B------:R-:W-:-:S13]  /*1440*/  ISETP.NE.OR.EX P0, PT, R13, R16, P0, P1 ;  /* 0x000000100d00720c */ /* 0x000fda0000705710 */
[----:B------:R-:W-:Y:S05]  /*1450*/  @!P0 BREAK.RELIABLE B1 ;  /* 0x0000000000018942 */ /* 0x000fea0003800100 */
[----:B------:R-:W-:Y:S05]  /*1460*/  @!P0 BRA `(.L_x_68) ;  /* 0x0000000000488947 */ /* 0x000fea0003800000 */
.L_x_62:
[----:B------:R-:W-:Y:S05]  /*1470*/  BSYNC.RELIABLE B1 ;  /* 0x0000000000017941 */ /* 0x000fea0003800100 */
.L_x_61:
        /* <DEDUP_REMOVED lines=12> */
[----:B------:R-:W-:Y:S02]  /*1540*/  IADD3.X R19, PT, PT, RZ, R15, RZ, P1, !PT ;  /* 0x0000000fff137210 */ /* 0x000fe40000ffe4ff */
[----:B0-----:R-:W-:Y:S01]  /*1550*/  MOV R14, R18 ;  /* 0x00000012000e7202 */ /* 0x001fe20000000f00 */
[----:B-----5:R-:W-:Y:S02]  /*1560*/  FADD R22, R9, R24 ;  /* 0x0000001809167221 */ /* 0x020fe40000000000 */
[----:B------:R-:W-:Y:S01]  /*1570*/  IMAD.MOV.U32 R15, RZ, RZ, R19 ;  /* 0x000000ffff0f7224 */ /* 0x000fe200078e0013 */
[----:B------:R-:W-:Y:S06]  /*1580*/  @P0 BRA `(.L_x_61) ;  /* 0xfffffffc00bc0947 */ /* 0x000fec000383ffff */
.L_x_68:
[----:B------:R-:W-:Y:S05]  /*1590*/  BSYNC.RECONVERGENT B0 ;  /* 0x0000000000007941 */ /* 0x000fea0003800200 */
.L_x_58:
[----:B------:R-:W0:Y:S01]  /*15a0*/  MUFU.RCP R0, R3 ;  /* 0x0000000300007308 */ /* 0x000e220000001000 */
[----:B------:R-:W-:Y:S07]  /*15b0*/  BSSY.RECONVERGENT B0, `(.L_x_69) ;  /* 0x000000b000007945 */ /* 0x000fee0003800200 */
[----:B------:R-:W1:Y:S01]  /*15c0*/  FCHK P0, R22, R3 ;  /* 0x0000000316007302 */ /* 0x000e620000000000 */
[----:B0-----:R-:W-:-:S04]  /*15d0*/  FFMA R9, -R3, R0, 1 ;  /* 0x3f80000003097423 */ /* 0x001fc80000000100 */
[----:B------:R-:W-:-:S04]  /*15e0*/  FFMA R0, R0, R9, R0 ;  /* 0x0000000900007223 */ /* 0x000fc80000000000 */
[----:B------:R-:W-:-:S04]  /*15f0*/  FFMA R9, R0, R22, RZ ;  /* 0x0000001600097223 */ /* 0x000fc800000000ff */
[----:B------:R-:W-:-:S04]  /*1600*/  FFMA R14, -R3, R9, R22 ;  /* 0x00000009030e7223 */ /* 0x000fc80000000116 */
[----:B------:R-:W-:Y:S01]  /*1610*/  FFMA R0, R0, R14, R9 ;  /* 0x0000000e00007223 */ /* 0x000fe20000000009 */
[----:B-1----:R-:W-:Y:S06]  /*1620*/  @!P0 BRA `(.L_x_70) ;  /* 0x00000000000c8947 */ /* 0x002fec0003800000 */
[----:B------:R-:W-:Y:S02]  /*1630*/  MOV R0, R22 ;  /* 0x0000001600007202 */ /* 0x000fe40000000f00 */
[----:B------:R-:W-:-:S07]  /*1640*/  MOV R14, 0x1660 ;  /* 0x00001660000e7802 */ /* 0x000fce0000000f00 */
[----:B------:R-:W-:Y:S05]  /*1650*/  CALL.REL.NOINC `($__internal_3_$__cuda_sm3x_div_rn_noftz_f32_slowpath) ;  /* 0x0000000c00407944 */ /* 0x000fea0003c00000 */
.L_x_70:
[----:B------:R-:W-:Y:S05]  /*1660*/  BSYNC.RECONVERGENT B0 ;  /* 0x0000000000007941 */ /* 0x000fea0003800200 */
.L_x_69:
[----:B------:R-:W0:Y:S01]  /*1670*/  LDC R3, c[0x0][0x394] ;  /* 0x0000e500ff037b82 */ /* 0x000e220000000800 */
[----:B------:R-:W-:Y:S02]  /*1680*/  CS2R R14, SRZ ;  /* 0x00000000000e7805 */ /* 0x000fe4000001ff00 */
[----:B0-----:R-:W-:-:S13]  /*1690*/  ISETP.GE.AND P0, PT, R3, 0x1, PT ;  /* 0x000000010300780c */ /* 0x001fda0003f06270 */
[----:B------:R-:W-:Y:S05]  /*16a0*/  @!P0 BRA `(.L_x_71) ;  /* 0x0000000800548947 */ /* 0x000fea0003800000 */
[C---:B------:R-:W-:Y:S01]  /*16b0*/  ISETP.GE.U32.AND P1, PT, R3.reuse, 0x8, PT ;  /* 0x000000080300780c */ /* 0x040fe20003f26070 */
[----:B------:R-:W-:Y:S01]  /*16c0*/  HFMA2 R17, -RZ, RZ, 0, 0 ;  /* 0x00000000ff117431 */ /* 0x000fe200000001ff */
[----:B------:R-:W-:Y:S01]  /*16d0*/  LOP3.LUT R16, R3, 0x7, RZ, 0xc0, !PT ;  /* 0x0000000703107812 */ /* 0x000fe200078ec0ff */
[----:B------:R-:W-:Y:S01]  /*16e0*/  IMAD.MOV.U32 R9, RZ, RZ, RZ ;  /* 0x000000ffff097224 */ /* 0x000fe200078e00ff */
[----:B------:R-:W-:Y:S02]  /*16f0*/  CS2R R14, SRZ ;  /* 0x00000000000e7805 */ /* 0x000fe4000001ff00 */
[----:B------:R-:W-:-:S07]  /*1700*/  ISETP.NE.AND P0, PT, R16, RZ, PT ;  /* 0x000000ff1000720c */ /* 0x000fce0003f05270 */
[----:B------:R-:W-:Y:S06]  /*1710*/  @!P1 BRA `(.L_x_72) ;  /* 0x00000004002c9947 */ /* 0x000fec0003800000 */
[----:B------:R-:W0:Y:S01]  /*1720*/  LDC.64 R18, c[0x0][0x380] ;  /* 0x0000e000ff127b82 */ /* 0x000e220000000a00 */
[----:B------:R-:W1:Y:S01]  /*1730*/  LDCU.64 UR6, c[0x0][0x388] ;  /* 0x00007100ff0677ac */ /* 0x000e620008000a00 */
[----:B------:R-:W-:Y:S02]  /*1740*/  LOP3.LUT R9, R3, 0x7ffffff8, RZ, 0xc0, !PT ;  /* 0x7ffffff803097812 */ /* 0x000fe400078ec0ff */
[----:B------:R-:W-:Y:S02]  /*1750*/  MOV R17, RZ ;  /* 0x000000ff00117202 */ /* 0x000fe40000000f00 */
[----:B-1----:R-:W-:Y:S01]  /*1760*/  IADD3 R11, P3, PT, R11, UR6, RZ ;  /* 0x000000060b0b7c10 */ /* 0x002fe2000ff7e0ff */
[----:B0-----:R-:W-:-:S03]  /*1770*/  IMAD.WIDE R12, R12, 0x4, R18 ;  /* 0x000000040c0c7825 */ /* 0x001fc600078e0212 */
[----:B------:R-:W-:Y:S01]  /*1780*/  IADD3 R19, P2, PT, R11, 0x10, RZ ;  /* 0x000000100b137810 */ /* 0x000fe20007f5e0ff */
[----:B------:R-:W-:Y:S01]  /*1790*/  IMAD.MOV R18, RZ, RZ, -R9 ;  /* 0x000000ffff127224 */ /* 0x000fe200078e0a09 */
[----:B------:R-:W-:Y:S02]  /*17a0*/  IADD3 R12, P1, PT, R12, 0x10, RZ ;  /* 0x000000100c0c7810 */ /* 0x000fe40007f3e0ff */
[----:B------:R-:W-:Y:S02]  /*17b0*/  IADD3.X R11, PT, PT, RZ, UR7, R10, P2, P3 ;  /* 0x00000007ff0b7c10 */ /* 0x000fe400097e640a */
[----:B------:R-:W-:-:S09]  /*17c0*/  IADD3.X R13, PT, PT, RZ, R13, RZ, P1, !PT ;  /* 0x0000000dff0d7210 */ /* 0x000fd20000ffe4ff */
.L_x_73:
[----:B------:R-:W-:Y:S01]  /*17d0*/  MOV R10, R19 ;  /* 0x00000013000a7202 */ /* 0x000fe20000000f00 */
        /* <DEDUP_REMOVED lines=8> */
[----:B--2---:R-:W-:Y:S01]  /*1860*/  FADD R22, R20, -R8 ;  /* 0x8000000814167221 */ /* 0x004fe20000000000 */
[----:B---3--:R-:W-:-:S03]  /*1870*/  FADD R20, R24, -R0 ;  /* 0x8000000018147221 */ /* 0x008fc60000000000 */
[C---:B------:R-:W-:Y:S01]  /*1880*/  FFMA R14, R22.reuse, R22, R14 ;  /* 0x00000016160e7223 */ /* 0x040fe2000000000e */
[----:B----4-:R-:W-:Y:S01]  /*1890*/  FADD R29, R29, -R8 ;  /* 0x800000081d1d7221 */ /* 0x010fe20000000000 */
[-C--:B------:R-:W-:Y:S01]  /*18a0*/  FFMA R22, R22, R20.reuse, R15 ;  /* 0x0000001416167223 */ /* 0x080fe2000000000f */
[----:B------:R-:W-:Y:S01]  /*18b0*/  FFMA R20, R20, R20, R17 ;  /* 0x0000001414147223 */ /* 0x000fe20000000011 */
[----:B------:R-:W2:Y:S01]  /*18c0*/  LDG.E R15, desc[UR4][R12.64] ;  /* 0x000000040c0f7981 */ /* 0x000ea2000c1e1900 */
[----:B-----5:R-:W-:Y:S01]  /*18d0*/  FADD R27, R27, -R0 ;  /* 0x800000001b1b7221 */ /* 0x020fe20000000000 */
[C---:B------:R-:W-:Y:S02]  /*18e0*/  FFMA R14, R29.reuse, R29, R14 ;  /* 0x0000001d1d0e7223 */ /* 0x040fe4000000000e */
[----:B------:R-:W3:Y:S01]  /*18f0*/  LDG.E R17, desc[UR4][R10.64] ;  /* 0x000000040a117981 */ /* 0x000ee2000c1e1900 */
[-C--:B------:R-:W-:Y:S01]  /*1900*/  FFMA R29, R29, R27.reuse, R22 ;  /* 0x0000001b1d1d7223 */ /* 0x080fe20000000016 */
[----:B------:R-:W-:Y:S01]  /*1910*/  FADD R23, R23, -R8 ;  /* 0x8000000817177221 */ /* 0x000fe20000000000 */
[----:B------:R-:W-:Y:S01]  /*1920*/  FADD R22, R25, -R0 ;  /* 0x8000000019167221 */ /* 0x000fe20000000000 */
[----:B------:R-:W-:-:S02]  /*1930*/  FFMA R27, R27, R27, R20 ;  /* 0x0000001b1b1b7223 */ /* 0x000fc40000000014 */
[C---:B------:R-:W-:Y:S01]  /*1940*/  FFMA R14, R23.reuse, R23, R14 ;  /* 0x00000017170e7223 */ /* 0x040fe2000000000e */
[----:B------:R-:W4:Y:S01]  /*1950*/  LDG.E R25, desc[UR4][R12.64+0x4] ;  /* 0x000004040c197981 */ /* 0x000f22000c1e1900 */
[-C--:B------:R-:W-:Y:S01]  /*1960*/  FFMA R20, R23, R22.reuse, R29 ;  /* 0x0000001617147223 */ /* 0x080fe2000000001d */
[----:B------:R-:W-:Y:S02]  /*1970*/  FFMA R22, R22, R22, R27 ;  /* 0x0000001616167223 */ /* 0x000fe4000000001b */
[----:B------:R-:W5:Y:S01]  /*1980*/  LDG.E R23, desc[UR4][R10.64+0x4] ;  /* 0x000004040a177981 */ /* 0x000f62000c1e1900 */
[----:B------:R-:W-:Y:S01]  /*1990*/  FADD R27, R19, -R8 ;  /* 0x80000008131b7221 */ /* 0x000fe20000000000 */
[----:B------:R-:W-:Y:S02]  /*19a0*/  FADD R29, R21, -R0 ;  /* 0x80000000151d7221 */ /* 0x000fe40000000000 */
[----:B------:R-:W5:Y:S04]  /*19b0*/  LDG.E R19, desc[UR4][R12.64+0x8] ;  /* 0x000008040c137981 */ /* 0x000f68000c1e1900 */
[----:B------:R-:W5:Y:S01]  /*19c0*/  LDG.E R21, desc[UR4][R10.64+0x8] ;  /* 0x000008040a157981 */ /* 0x000f62000c1e1900 */
[C---:B------:R-:W-:Y:S01]  /*19d0*/  FFMA R14, R27.reuse, R27, R14 ;  /* 0x0000001b1b0e7223 */ /* 0x040fe2000000000e */
[-C--:B------:R-:W-:Y:S01]  /*19e0*/  FFMA R20, R27, R29.reuse, R20 ;  /* 0x0000001d1b147223 */ /* 0x080fe20000000014 */
[----:B------:R-:W-:Y:S01]  /*19f0*/  FFMA R22, R29, R29, R22 ;  /* 0x0000001d1d167223 */ /* 0x000fe20000000016 */
[----:B------:R0:W5:Y:S04]  /*1a00*/  LDG.E R27, desc[UR4][R12.64+0xc] ;  /* 0x00000c040c1b7981 */ /* 0x000168000c1e1900 */
[----:B------:R-:W5:Y:S01]  /*1a10*/  LDG.E R29, desc[UR4][R10.64+0xc] ;  /* 0x00000c040a1d7981 */ /* 0x000f62000c1e1900 */
[----:B------:R-:W-:Y:S01]  /*1a20*/  VIADD R18, R18, 0x8 ;  /* 0x0000000812127836 */ /* 0x000fe20000000000 */
[----:B0-----:R-:W-:-:S04]  /*1a30*/  IADD3 R12, P1, PT, R12, 0x20, RZ ;  /* 0x000000200c0c7810 */ /* 0x001fc80007f3e0ff */
[----:B------:R-:W-:Y:S02]  /*1a40*/  IADD3.X R13, PT, PT, RZ, R13, RZ, P1, !PT ;  /* 0x0000000dff0d7210 */ /* 0x000fe40000ffe4ff */
[----:B------:R-:W-:Y:S01]  /*1a50*/  ISETP.NE.AND P1, PT, R18, RZ, PT ;  /* 0x000000ff1200720c */ /* 0x000fe20003f25270 */
[----:B--2---:R-:W-:Y:S01]  /*1a60*/  FADD R15, R15, -R8 ;  /* 0x800000080f0f7221 */ /* 0x004fe20000000000 */
[----:B---3--:R-:W-:-:S03]  /*1a70*/  FADD R17, R17, -R0 ;  /* 0x8000000011117221 */ /* 0x008fc60000000000 */
[C---:B------:R-:W-:Y:S01]  /*1a80*/  FFMA R14, R15.reuse, R15, R14 ;  /* 0x0000000f0f0e7223 */ /* 0x040fe2000000000e */
[-C--:B------:R-:W-:Y:S01]  /*1a90*/  FFMA R20, R15, R17.reuse, R20 ;  /* 0x000000110f147223 */ /* 0x080fe20000000014 */
[----:B------:R-:W-:Y:S01]  /*1aa0*/  FFMA R22, R17, R17, R22 ;  /* 0x0000001111167223 */ /* 0x000fe20000000016 */
[----:B----4-:R-:W-:Y:S01]  /*1ab0*/  FADD R25, R25, -R8 ;  /* 0x8000000819197221 */ /* 0x010fe20000000000 */
[----:B-----5:R-:W-:-:S03]  /*1ac0*/  FADD R23, R23, -R0 ;  /* 0x8000000017177221 */ /* 0x020fc60000000000 */
[C---:B------:R-:W-:Y:S01]  /*1ad0*/  FFMA R14, R25.reuse, R25, R14 ;  /* 0x00000019190e7223 */ /* 0x040fe2000000000e */
[-C--:B------:R-:W-:Y:S01]  /*1ae0*/  FFMA R20, R25, R23.reuse, R20 ;  /* 0x0000001719147223 */ /* 0x080fe20000000014 */
[----:B------:R-:W-:Y:S01]  /*1af0*/  FADD R19, R19, -R8 ;  /* 0x8000000813137221 */ /* 0x000fe20000000000 */
[----:B------:R-:W-:Y:S01]  /*1b00*/  FFMA R22, R23, R23, R22 ;  /* 0x0000001717167223 */ /* 0x000fe20000000016 */
[----:B------:R-:W-:Y:S02]  /*1b10*/  FADD R21, R21, -R0 ;  /* 0x8000000015157221 */ /* 0x000fe40000000000 */
[C---:B------:R-:W-:Y:S02]  /*1b20*/  FFMA R14, R19.reuse, R19, R14 ;  /* 0x00000013130e7223 */ /* 0x040fe4000000000e */
[-C--:B------:R-:W-:Y:S01]  /*1b30*/  FFMA R20, R19, R21.reuse, R20 ;  /* 0x0000001513147223 */ /* 0x080fe20000000014 */
[----:B------:R-:W-:Y:S01]  /*1b40*/  IADD3 R19, P2, PT, R10, 0x20, RZ ;  /* 0x000000200a137810 */ /* 0x000fe20007f5e0ff */
[----:B------:R-:W-:Y:S01]  /*1b50*/  FADD R27, R27, -R8 ;  /* 0x800000081b1b7221 */ /* 0x000fe20000000000 */
[----:B------:R-:W-:Y:S01]  /*1b60*/  FFMA R22, R21, R21, R22 ;  /* 0x0000001515167223 */ /* 0x000fe20000000016 */
[----:B------:R-:W-:Y:S01]  /*1b70*/  FADD R29, R29, -R0 ;  /* 0x800000001d1d7221 */ /* 0x000fe20000000000 */
[----:B------:R-:W-:Y:S01]  /*1b80*/  IADD3.X R11, PT, PT, RZ, R11, RZ, P2, !PT ;  /* 0x0000000bff0b7210 */ /* 0x000fe200017fe4ff */
[----:B------:R-:W-:-:S02]  /*1b90*/  FFMA R14, R27, R27, R14 ;  /* 0x0000001b1b0e7223 */ /* 0x000fc4000000000e */
[-C--:B------:R-:W-:Y:S01]  /*1ba0*/  FFMA R15, R27, R29.reuse, R20 ;  /* 0x0000001d1b0f7223 */ /* 0x080fe20000000014 */
[----:B------:R-:W-:Y:S01]  /*1bb0*/  FFMA R17, R29, R29, R22 ;  /* 0x0000001d1d117223 */ /* 0x000fe20000000016 */
[----:B------:R-:W-:Y:S06]  /*1bc0*/  @P1 BRA `(.L_x_73) ;  /* 0xfffffffc00001947 */ /* 0x000fec000383ffff */
.L_x_72:
[----:B------:R-:W-:Y:S05]  /*1bd0*/  @!P0 BRA `(.L_x_74) ;  /* 0x0000000400048947 */ /* 0x000fea0003800000 */
[----:B------:R-:W-:Y:S02]  /*1be0*/  ISETP.GE.U32.AND P0, PT, R16, 0x4, PT ;  /* 0x000000041000780c */ /* 0x000fe40003f06070 */
[----:B------:R-:W-:-:S04]  /*1bf0*/  LOP3.LUT R18, R3, 0x3, RZ, 0xc0, !PT ;  /* 0x0000000303127812 */ /* 0x000fc800078ec0ff */
[----:B------:R-:W-:-:S07]  /*1c00*/  ISETP.NE.AND P1, PT, R18, RZ, PT ;  /* 0x000000ff1200720c */ /* 0x000fce0003f25270 */
[----:B------:R-:W-:Y:S06]  /*1c10*/  @!P0 BRA `(.L_x_75) ;  /* 0x00000000007c8947 */ /* 0x000fec0003800000 */
[----:B------:R-:W-:-:S04]  /*1c20*/  IMAD.WIDE.U32 R12, R9, 0x4, R6 ;  /* 0x00000004090c7825 */ /* 0x000fc800078e0006 */
[C---:B------:R-:W-:Y:S01]  /*1c30*/  IMAD.WIDE.U32 R10, R9.reuse, 0x4, R4 ;  /* 0x00000004090a7825 */ /* 0x040fe200078e0004 */
        /* <DEDUP_REMOVED lines=8> */
[----:B------:R-:W-:Y:S01]  /*1cc0*/  IADD3 R9, PT, PT, R9, 0x4, RZ ;  /* 0x0000000409097810 */ /* 0x000fe20007ffe0ff */
[----:B--2---:R-:W-:Y:S01]  /*1cd0*/  FADD R29, R29, -R8 ;  /* 0x800000081d1d7221 */ /* 0x004fe20000000000 */
[----:B---3--:R-:W-:-:S03]  /*1ce0*/  FADD R16, R16, -R0 ;  /* 0x8000000010107221 */ /* 0x008fc60000000000 */
[C---:B------:R-:W-:Y:S01]  /*1cf0*/  FFMA R14, R29.reuse, R29, R14 ;  /* 0x0000001d1d0e7223 */ /* 0x040fe2000000000e */
[-C--:B------:R-:W-:Y:S01]  /*1d00*/  FFMA R15, R29, R16.reuse, R15 ;  /* 0x000000101d0f7223 */ /* 0x080fe2000000000f */
[----:B----4-:R-:W-:Y:S01]  /*1d10*/  FADD R29, R20, -R8 ;  /* 0x80000008141d7221 */ /* 0x010fe20000000000 */
[----:B------:R-:W-:Y:S01]  /*1d20*/  FFMA R16, R16, R16, R17 ;  /* 0x0000001010107223 */ /* 0x000fe20000000011 */
[----:B-----5:R-:W-:Y:S02]  /*1d30*/  FADD R20, R23, -R0 ;  /* 0x8000000017147221 */ /* 0x020fe40000000000 */
[C---:B------:R-:W-:Y:S02]  /*1d40*/  FFMA R14, R29.reuse, R29, R14 ;  /* 0x0000001d1d0e7223 */ /* 0x040fe4000000000e */
[-C--:B------:R-:W-:Y:S01]  /*1d50*/  FFMA R15, R29, R20.reuse, R15 ;  /* 0x000000141d0f7223 */ /* 0x080fe2000000000f */
[----:B------:R-:W-:Y:S01]  /*1d60*/  FADD R19, R19, -R8 ;  /* 0x8000000813137221 */ /* 0x000fe20000000000 */
[----:B------:R-:W-:Y:S01]  /*1d70*/  FFMA R16, R20, R20, R16 ;  /* 0x0000001414107223 */ /* 0x000fe20000000010 */
[----:B0-----:R-:W-:-:S02]  /*1d80*/  FADD R10, R21, -R0 ;  /* 0x80000000150a7221 */ /* 0x001fc40000000000 */
[C---:B------:R-:W-:Y:S02]  /*1d90*/  FFMA R14, R19.reuse, R19, R14 ;  /* 0x00000013130e7223 */ /* 0x040fe4000000000e */
[-C--:B------:R-:W-:Y:S01]  /*1da0*/  FFMA R15, R19, R10.reuse, R15 ;  /* 0x0000000a130f7223 */ /* 0x080fe2000000000f */
[----:B------:R-:W-:Y:S01]  /*1db0*/  FADD R25, R25, -R8 ;  /* 0x8000000819197221 */ /* 0x000fe20000000000 */
[----:B------:R-:W-:Y:S01]  /*1dc0*/  FFMA R16, R10, R10, R16 ;  /* 0x0000000a0a107223 */ /* 0x000fe20000000010 */
[----:B------:R-:W-:Y:S02]  /*1dd0*/  FADD R12, R27, -R0 ;  /* 0x800000001b0c7221 */ /* 0x000fe40000000000 */
[C---:B------:R-:W-:Y:S02]  /*1de0*/  FFMA R14, R25.reuse, R25, R14 ;  /* 0x00000019190e7223 */ /* 0x040fe4000000000e */
[-C--:B------:R-:W-:Y:S01]  /*1df0*/  FFMA R15, R25, R12.reuse, R15 ;  /* 0x0000000c190f7223 */ /* 0x080fe2000000000f */
[----:B------:R-:W-:-:S07]  /*1e00*/  FFMA R17, R12, R12, R16 ;  /* 0x0000000c0c117223 */ /* 0x000fce0000000010 */
.L_x_75:
[----:B------:R-:W-:Y:S05]  /*1e10*/  @!P1 BRA `(.L_x_74) ;  /* 0x0000000000749947 */ /* 0x000fea0003800000 */
[----:B------:R-:W-:Y:S02]  /*1e20*/  ISETP.NE.AND P0, PT, R18, 0x1, PT ;  /* 0x000000011200780c */ /* 0x000fe40003f05270 */
[----:B------:R-:W-:-:S04]  /*1e30*/  LOP3.LUT R3, R3, 0x1, RZ, 0xc0, !PT ;  /* 0x0000000103037812 */ /* 0x000fc800078ec0ff */
[----:B------:R-:W-:-:S07]  /*1e40*/  ISETP.NE.U32.AND P1, PT, R3, 0x1, PT ;  /* 0x000000010300780c */ /* 0x000fce0003f25070 */
[----:B------:R-:W-:-:S04]  /*1e50*/  @P0 IMAD.WIDE.U32 R10, R9, 0x4, R6 ;  /* 0x00000004090a0825 */ /* 0x000fc800078e0006 */
[C---:B------:R-:W-:Y:S01]  /*1e60*/  @P0 IMAD.WIDE.U32 R12, R9.reuse, 0x4, R4 ;  /* 0x00000004090c0825 */ /* 0x040fe200078e0004 */
[----:B------:R-:W2:Y:S03]  /*1e70*/  @P0 LDG.E R3, desc[UR4][R10.64] ;  /* 0x000000040a030981 */ /* 0x000ea6000c1e1900 */
[----:B------:R-:W-:Y:S01]  /*1e80*/  @P0 VIADD R9, R9, 0x2 ;  /* 0x0000000209090836 */ /* 0x000fe20000000000 */
[----:B------:R-:W3:Y:S03]  /*1e90*/  @P0 LDG.E R19, desc[UR4][R12.64] ;  /* 0x000000040c130981 */ /* 0x000ee6000c1e1900 */
[C---:B------:R-:W-:Y:S01]  /*1ea0*/  @!P1 IMAD.WIDE.U32 R6, R9.reuse, 0x4, R6 ;  /* 0x0000000409069825 */ /* 0x040fe200078e0006 */
[----:B------:R-:W4:Y:S03]  /*1eb0*/  @P0 LDG.E R21, desc[UR4][R10.64+0x4] ;  /* 0x000004040a150981 */ /* 0x000f26000c1e1900 */
[----:B------:R-:W-:Y:S01]  /*1ec0*/  @!P1 IMAD.WIDE.U32 R4, R9, 0x4, R4 ;  /* 0x0000000409049825 */ /* 0x000fe200078e0004 */
[----:B------:R-:W5:Y:S04]  /*1ed0*/  @P0 LDG.E R23, desc[UR4][R12.64+0x4] ;  /* 0x000004040c170981 */ /* 0x000f68000c1e1900 */
[----:B------:R-:W5:Y:S04]  /*1ee0*/  @!P1 LDG.E R7, desc[UR4][R6.64] ;  /* 0x0000000406079981 */ /* 0x000f68000c1e1900 */
[----:B------:R-:W5:Y:S01]  /*1ef0*/  @!P1 LDG.E R5, desc[UR4][R4.64] ;  /* 0x0000000404059981 */ /* 0x000f62000c1e1900 */
[----:B--2---:R-:W-:Y:S01]  /*1f00*/  @P0 FADD R3, R3, -R8 ;  /* 0x8000000803030221 */ /* 0x004fe20000000000 */
[----:B---3--:R-:W-:-:S03]  /*1f10*/  @P0 FADD R16, R19, -R0 ;  /* 0x8000000013100221 */ /* 0x008fc60000000000 */
[C---:B------:R-:W-:Y:S01]  /*1f20*/  @P0 FFMA R9, R3.reuse, R3, R14 ;  /* 0x0000000303090223 */ /* 0x040fe2000000000e */
[-C--:B------:R-:W-:Y:S01]  /*1f30*/  @P0 FFMA R3, R3, R16.reuse, R15 ;  /* 0x0000001003030223 */ /* 0x080fe2000000000f */
[----:B----4-:R-:W-:Y:S01]  /*1f40*/  @P0 FADD R18, R21, -R8 ;  /* 0x8000000815120221 */ /* 0x010fe20000000000 */
[----:B------:R-:W-:Y:S01]  /*1f50*/  @P0 FFMA R16, R16, R16, R17 ;  /* 0x0000001010100223 */ /* 0x000fe20000000011 */
[----:B-----5:R-:W-:Y:S02]  /*1f60*/  @P0 FADD R23, R23, -R0 ;  /* 0x8000000017170221 */ /* 0x020fe40000000000 */
[C---:B------:R-:W-:Y:S02]  /*1f70*/  @P0 FFMA R14, R18.reuse, R18, R9 ;  /* 0x00000012120e0223 */ /* 0x040fe40000000009 */
[-C--:B------:R-:W-:Y:S01]  /*1f80*/  @P0 FFMA R15, R18, R23.reuse, R3 ;  /* 0x00000017120f0223 */ /* 0x080fe20000000003 */
[----:B------:R-:W-:Y:S01]  /*1f90*/  @!P1 FADD R7, R7, -R8 ;  /* 0x8000000807079221 */ /* 0x000fe20000000000 */
[----:B------:R-:W-:Y:S01]  /*1fa0*/  @P0 FFMA R17, R23, R23, R16 ;  /* 0x0000001717110223 */ /* 0x000fe20000000010 */
[----:B------:R-:W-:-:S02]  /*1fb0*/  @!P1 FADD R0, R5, -R0 ;  /* 0x8000000005009221 */ /* 0x000fc40000000000 */
[C---:B------:R-:W-:Y:S02]  /*1fc0*/  @!P1 FFMA R14, R7.reuse, R7, R14 ;  /* 0x00000007070e9223 */ /* 0x040fe4000000000e */
[-C--:B------:R-:W-:Y:S01]  /*1fd0*/  @!P1 FFMA R15, R7, R0.reuse, R15 ;  /* 0x00000000070f9223 */ /* 0x080fe2000000000f */
[----:B------:R-:W-:-:S07]  /*1fe0*/  @!P1 FFMA R17, R0, R0, R17 ;  /* 0x0000000000119223 */ /* 0x000fce0000000011 */
.L_x_74:
[----:B------:R-:W-:-:S07]  /*1ff0*/  FMUL R14, R14, R17 ;  /* 0x000000110e0e7220 */ /* 0x000fce0000400000 */
.L_x_71:
[----:B------:R-:W-:Y:S01]  /*2000*/  IADD3 R0, PT, PT, R14, -0xd000000, RZ ;  /* 0xf30000000e007810 */ /* 0x000fe20007ffe0ff */
[----:B------:R0:W1:Y:S01]  /*2010*/  MUFU.RSQ R5, R14 ;  /* 0x0000000e00057308 */ /* 0x0000620000001400 */
[----:B------:R-:W-:Y:S02]  /*2020*/  BSSY.RECONVERGENT B0, `(.L_x_76) ;  /* 0x000000b000007945 */ /* 0x000fe40003800200 */
[----:B------:R-:W-:-:S13]  /*2030*/  ISETP.GT.U32.AND P0, PT, R0, 0x727fffff, PT ;  /* 0x727fffff0000780c */ /* 0x000fda0003f04070 */
[----:B0-----:R-:W-:Y:S05]  /*2040*/  @!P0 BRA `(.L_x_77) ;  /* 0x0000000000108947 */ /* 0x001fea0003800000 */
[----:B------:R-:W-:Y:S02]  /*2050*/  MOV R0, R14 ;  /* 0x0000000e00007202 */ /* 0x000fe40000000f00 */
[----:B------:R-:W-:-:S07]  /*2060*/  MOV R8, 0x2080 ;  /* 0x0000208000087802 */ /* 0x000fce0000000f00 */
[----:B-1----:R-:W-:Y:S05]  /*2070*/  CALL.REL.NOINC `($__internal_2_$__cuda_sm20_sqrt_rn_f32_slowpath) ;  /* 0x0000000000607944 */ /* 0x002fea0003c00000 */
[----:B------:R-:W-:Y:S05]  /*2080*/  BRA `(.L_x_78) ;  /* 0x0000000000107947 */ /* 0x000fea0003800000 */
.L_x_77:
[C---:B-1----:R-:W-:Y:S01]  /*2090*/  FMUL.FTZ R3, R5.reuse, R14 ;  /* 0x0000000e05037220 */ /* 0x042fe20000410000 */
[----:B------:R-:W-:-:S03]  /*20a0*/  FMUL.FTZ R0, R5, 0.5 ;  /* 0x3f00000005007820 */ /* 0x000fc60000410000 */
[----:B------:R-:W-:-:S04]  /*20b0*/  FFMA R14, -R3, R3, R14 ;  /* 0x00000003030e7223 */ /* 0x000fc8000000010e */
[----:B------:R-:W-:-:S07]  /*20c0*/  FFMA R3, R14, R0, R3 ;  /* 0x000000000e037223 */ /* 0x000fce0000000003 */
.L_x_78:
[----:B------:R-:W-:Y:S05]  /*20d0*/  BSYNC.RECONVERGENT B0 ;  /* 0x0000000000007941 */ /* 0x000fea0003800200 */
.L_x_76:
[----:B------:R-:W0:Y:S01]  /*20e0*/  MUFU.RCP R0, R3 ;  /* 0x0000000300007308 */ /* 0x000e220000001000 */
[----:B------:R-:W-:Y:S07]  /*20f0*/  BSSY.RECONVERGENT B0, `(.L_x_79) ;  /* 0x000000c000007945 */ /* 0x000fee0003800200 */
[----:B------:R-:W1:Y:S01]  /*2100*/  FCHK P0, R15, R3 ;  /* 0x000000030f007302 */ /* 0x000e620000000000 */
[----:B0-----:R-:W-:-:S04]  /*2110*/  FFMA R5, R0, -R3, 1 ;  /* 0x3f80000000057423 */ /* 0x001fc80000000803 */
[----:B------:R-:W-:-:S04]  /*2120*/  FFMA R0, R0, R5, R0 ;  /* 0x0000000500007223 */ /* 0x000fc80000000000 */
[----:B------:R-:W-:-:S04]  /*2130*/  FFMA R4, R0, R15, RZ ;  /* 0x0000000f00047223 */ /* 0x000fc800000000ff */
[----:B------:R-:W-:-:S04]  /*2140*/  FFMA R5, R4, -R3, R15 ;  /* 0x8000000304057223 */ /* 0x000fc8000000000f */
[----:B------:R-:W-:Y:S01]  /*2150*/  FFMA R7, R0, R5, R4 ;  /* 0x0000000500077223 */ /* 0x000fe20000000004 */
[----:B-1----:R-:W-:Y:S06]  /*2160*/  @!P0 BRA `(.L_x_80) ;  /* 0x0000000000108947 */ /* 0x002fec0003800000 */
[----:B------:R-:W-:Y:S01]  /*2170*/  IMAD.MOV.U32 R0, RZ, RZ, R15 ;  /* 0x000000ffff007224 */ /* 0x000fe200078e000f */
[----:B------:R-:W-:-:S07]  /*2180*/  MOV R14, 0x21a0 ;  /* 0x000021a0000e7802 */ /* 0x000fce0000000f00 */
[----:B------:R-:W-:Y:S05]  /*2190*/  CALL.REL.NOINC `($__internal_3_$__cuda_sm3x_div_rn_noftz_f32_slowpath) ;  /* 0x0000000000707944 */ /* 0x000fea0003c00000 */
[----:B------:R-:W-:-:S07]  /*21a0*/  MOV R7, R0 ;  /* 0x0000000000077202 */ /* 0x000fce0000000f00 */
.L_x_80:
[----:B------:R-:W-:Y:S05]  /*21b0*/  BSYNC.RECONVERGENT B0 ;  /* 0x0000000000007941 */ /* 0x000fea0003800200 */
.L_x_79:
[----:B------:R-:W0:Y:S02]  /*21c0*/  LDC.64 R4, c[0x0][0x398] ;  /* 0x0000e600ff047b82 */ /* 0x000e240000000a00 */
[----:B0-----:R-:W-:-:S05]  /*21d0*/  IMAD.WIDE R2, R2, 0x4, R4 ;  /* 0x0000000402027825 */ /* 0x001fca00078e0204 */
[----:B------:R-:W-:Y:S01]  /*21e0*/  STG.E desc[UR4][R2.64], R7 ;  /* 0x0000000702007986 */ /* 0x000fe2000c101904 */
[----:B------:R-:W-:Y:S05]  /*21f0*/  EXIT ;  /* 0x000000000000794d */ /* 0x000fea0003800000 */
        .weak           $__internal_2_$__cuda_sm20_sqrt_rn_f32_slowpath
        .type           $__internal_2_$__cuda_sm20_sqrt_rn_f32_slowpath,@function
        .size           $__internal_2_$__cuda_sm20_sqrt_rn_f32_slowpath,($__internal_3_$__cuda_sm3x_div_rn_noftz_f32_slowpath - $__internal_2_$__cuda_sm20_sqrt_rn_f32_slowpath)
$__internal_2_$__cuda_sm20_sqrt_rn_f32_slowpath:
[----:B------:R-:W-:-:S13]  /*2200*/  LOP3.LUT P0, RZ, R0, 0x7fffffff, RZ, 0xc0, !PT ;  /* 0x7fffffff00ff7812 */ /* 0x000fda000780c0ff */
[----:B------:R-:W-:Y:S01]  /*2210*/  @!P0 MOV R3, R0 ;  /* 0x0000000000038202 */ /* 0x000fe20000000f00 */
[----:B------:R-:W-:Y:S06]  /*2220*/  @!P0 BRA `(.L_x_81) ;  /* 0x0000000000408947 */ /* 0x000fec0003800000 */
[----:B------:R-:W-:-:S13]  /*2230*/  FSETP.GEU.FTZ.AND P0, PT, R0, RZ, PT ;  /* 0x000000ff0000720b */ /* 0x000fda0003f1e000 */
[----:B------:R-:W-:Y:S01]  /*2240*/  @!P0 IMAD.MOV.U32 R3, RZ, RZ, 0x7fffffff ;  /* 0x7fffffffff038424 */ /* 0x000fe200078e00ff */
[----:B------:R-:W-:Y:S06]  /*2250*/  @!P0 BRA `(.L_x_81) ;  /* 0x0000000000348947 */ /* 0x000fec0003800000 */
[----:B------:R-:W-:-:S13]  /*2260*/  FSETP.GTU.FTZ.AND P0, PT, |R0|, +INF , PT ;  /* 0x7f8000000000780b */ /* 0x000fda0003f1c200 */
[----:B------:R-:W-:Y:S01]  /*2270*/  @P0 FADD.FTZ R3, R0, 1 ;  /* 0x3f80000000030421 */ /* 0x000fe20000010000 */
[----:B------:R-:W-:Y:S06]  /*2280*/  @P0 BRA `(.L_x_81) ;  /* 0x0000000000280947 */ /* 0x000fec0003800000 */
[----:B------:R-:W-:-:S13]  /*2290*/  FSETP.NEU.FTZ.AND P0, PT, |R0|, +INF , PT ;  /* 0x7f8000000000780b */ /* 0x000fda0003f1d200 */
[----:B------:R-:W-:-:S04]  /*22a0*/  @P0 FFMA R4, R0, 1.84467440737095516160e+19, RZ ;  /* 0x5f80000000040823 */ /* 0x000fc800000000ff */
[----:B------:R-:W0:Y:S02]  /*22b0*/  @P0 MUFU.RSQ R3, R4 ;  /* 0x0000000400030308 */ /* 0x000e240000001400 */
[----:B0-----:R-:W-:Y:S01]  /*22c0*/  @P0 FMUL.FTZ R5, R4, R3 ;  /* 0x0000000304050220 */ /* 0x001fe20000410000 */
[----:B------:R-:W-:Y:S01]  /*22d0*/  @P0 FMUL.FTZ R7, R3, 0.5 ;  /* 0x3f00000003070820 */ /* 0x000fe20000410000 */
[----:B------:R-:W-:Y:S02]  /*22e0*/  @!P0 MOV R3, R0 ;  /* 0x0000000000038202 */ /* 0x000fe40000000f00 */
[----:B------:R-:W-:-:S04]  /*22f0*/  @P0 FADD.FTZ R6, -R5, -RZ ;  /* 0x800000ff05060221 */ /* 0x000fc80000010100 */
[----:B------:R-:W-:-:S04]  /*2300*/  @P0 FFMA R6, R5, R6, R4 ;  /* 0x0000000605060223 */ /* 0x000fc80000000004 */
[----:B------:R-:W-:-:S04]  /*2310*/  @P0 FFMA R6, R6, R7, R5 ;  /* 0x0000000706060223 */ /* 0x000fc80000000005 */
[----:B------:R-:W-:-:S07]  /*2320*/  @P0 FMUL.FTZ R3, R6, 2.3283064365386962891e-10 ;  /* 0x2f80000006030820 */ /* 0x000fce0000410000 */
.L_x_81:
[----:B------:R-:W-:Y:S01]  /*2330*/  MOV R4, R8 ;  /* 0x0000000800047202 */ /* 0x000fe20000000f00 */
[----:B------:R-:W-:-:S04]  /*2340*/  IMAD.MOV.U32 R5, RZ, RZ, 0x0 ;  /* 0x00000000ff057424 */ /* 0x000fc800078e00ff */
[----:B------:R-:W-:Y:S05]  /*2350*/  RET.REL.NODEC R4 `(_Z19lib_match_cc_kernelIfEvPKT_S2_iiPS0_i) ;  /* 0xffffffdc04287950 */ /* 0x000fea0003c3ffff */
        .weak           $__internal_3_$__cuda_sm3x_div_rn_noftz_f32_slowpath
        .type           $__internal_3_$__cuda_sm3x_div_rn_noftz_f32_slowpath,@function
        .size           $__internal_3_$__cuda_sm3x_div_rn_noftz_f32_slowpath,(.L_x_191 - $__internal_3_$__cuda_sm3x_div_rn_noftz_f32_slowpath)
$__internal_3_$__cuda_sm3x_div_rn_noftz_f32_slowpath:
[--C-:B------:R-:W-:Y:S01]  /*2360*/  SHF.R.U32.HI R13, RZ, 0x17, R3.reuse ;  /* 0x00000017ff0d7819 */ /* 0x100fe20000011603 */
[----:B------:R-:W-:Y:S01]  /*2370*/  BSSY.RECONVERGENT B1, `(.L_x_82) ;  /* 0x0000063000017945 */ /* 0x000fe20003800200 */
[----:B------:R-:W-:Y:S01]  /*2380*/  SHF.R.U32.HI R15, RZ, 0x17, R0 ;  /* 0x00000017ff0f7819 */ /* 0x000fe20000011600 */
[----:B------:R-:W-:Y:S01]  /*2390*/  IMAD.MOV.U32 R17, RZ, RZ, R3 ;  /* 0x000000ffff117224 */ /* 0x000fe200078e0003 */
[----:B------:R-:W-:Y:S02]  /*23a0*/  LOP3.LUT R13, R13, 0xff, RZ, 0xc0, !PT ;  /* 0x000000ff0d0d7812 */ /* 0x000fe400078ec0ff */
[----:B------:R-:W-:Y:S02]  /*23b0*/  LOP3.LUT R18, R15, 0xff, RZ, 0xc0, !PT ;  /* 0x000000ff0f127812 */ /* 0x000fe400078ec0ff */
[----:B------:R-:W-:Y:S02]  /*23c0*/  IADD3 R19, PT, PT, R13, -0x1, RZ ;  /* 0xffffffff0d137810 */ /* 0x000fe40007ffe0ff */
[----:B------:R-:W-:-:S02]  /*23d0*/  IADD3 R16, PT, PT, R18, -0x1, RZ ;  /* 0xffffffff12107810 */ /* 0x000fc40007ffe0ff */
[----:B------:R-:W-:-:S04]  /*23e0*/  ISETP.GT.U32.AND P0, PT, R19, 0xfd, PT ;  /* 0x000000fd1300780c */ /* 0x000fc80003f04070 */
[----:B------:R-:W-:-:S13]  /*23f0*/  ISETP.GT.U32.OR P0, PT, R16, 0xfd, P0 ;  /* 0x000000fd1000780c */ /* 0x000fda0000704470 */
[----:B------:R-:W-:Y:S01]  /*2400*/  @!P0 MOV R15, RZ ;  /* 0x000000ff000f8202 */ /* 0x000fe20000000f00 */
[----:B------:R-:W-:Y:S06]  /*2410*/  @!P0 BRA `(.L_x_83) ;  /* 0x00000000005c8947 */ /* 0x000fec0003800000 */
[----:B------:R-:W-:Y:S02]  /*2420*/  FSETP.GTU.FTZ.AND P0, PT, |R0|, +INF , PT ;  /* 0x7f8000000000780b */ /* 0x000fe40003f1c200 */
[----:B------:R-:W-:-:S04]  /*2430*/  FSETP.GTU.FTZ.AND P2, PT, |R3|, +INF , PT ;  /* 0x7f8000000300780b */ /* 0x000fc80003f5c200 */
[----:B------:R-:W-:-:S13]  /*2440*/  PLOP3.LUT P0, PT, P0, P2, PT, 0xf8, 0x8f ;  /* 0x00000000008f781c */ /* 0x000fda0000705f70 */
[----:B------:R-:W-:Y:S05]  /*2450*/  @P0 BRA `(.L_x_84) ;  /* 0x00000004004c0947 */ /* 0x000fea0003800000 */
[----:B------:R-:W-:-:S13]  /*2460*/  LOP3.LUT P0, RZ, R17, 0x7fffffff, R0, 0xc8, !PT ;  /* 0x7fffffff11ff7812 */ /* 0x000fda000780c800 */
[----:B------:R-:W-:Y:S05]  /*2470*/  @!P0 BRA `(.L_x_85) ;  /* 0x00000004003c8947 */ /* 0x000fea0003800000 */
[C---:B------:R-:W-:Y:S02]  /*2480*/  FSETP.NEU.FTZ.AND P3, PT, |R0|.reuse, +INF , PT ;  /* 0x7f8000000000780b */ /* 0x040fe40003f7d200 */
[----:B------:R-:W-:Y:S02]  /*2490*/  FSETP.NEU.FTZ.AND P2, PT, |R3|, +INF , PT ;  /* 0x7f8000000300780b */ /* 0x000fe40003f5d200 */
[----:B------:R-:W-:-:S11]  /*24a0*/  FSETP.NEU.FTZ.AND P0, PT, |R0|, +INF , PT ;  /* 0x7f8000000000780b */ /* 0x000fd60003f1d200 */
[----:B------:R-:W-:Y:S05]  /*24b0*/  @!P2 BRA !P3, `(.L_x_85) ;  /* 0x00000004002ca947 */ /* 0x000fea0005800000 */
[----:B------:R-:W-:-:S04]  /*24c0*/  LOP3.LUT P3, RZ, R0, 0x7fffffff, RZ, 0xc0, !PT ;  /* 0x7fffffff00ff7812 */ /* 0x000fc8000786c0ff */
[----:B------:R-:W-:-:S13]  /*24d0*/  PLOP3.LUT P2, PT, P2, P3, PT, 0x2f, 0xf2 ;  /* 0x0000000000f2781c */ /* 0x000fda0001746577 */
[----:B------:R-:W-:Y:S05]  /*24e0*/  @P2 BRA `(.L_x_86) ;  /* 0x0000000400182947 */ /* 0x000fea0003800000 */
[----:B------:R-:W-:-:S04]  /*24f0*/  LOP3.LUT P2, RZ, R17, 0x7fffffff, RZ, 0xc0, !PT ;  /* 0x7fffffff11ff7812 */ /* 0x000fc8000784c0ff */
[----:B------:R-:W-:-:S13]  /*2500*/  PLOP3.LUT P0, PT, P0, P2, PT, 0x2f, 0xf2 ;  /* 0x0000000000f2781c */ /* 0x000fda0000704577 */
[----:B------:R-:W-:Y:S05]  /*2510*/  @P0 BRA `(.L_x_87) ;  /* 0x0000000400000947 */ /* 0x000fea0003800000 */
[----:B------:R-:W-:Y:S02]  /*2520*/  ISETP.GE.AND P0, PT, R16, RZ, PT ;  /* 0x000000ff1000720c */ /* 0x000fe40003f06270 */
[----:B------:R-:W-:-:S11]  /*2530*/  ISETP.GE.AND P2, PT, R19, RZ, PT ;  /* 0x000000ff1300720c */ /* 0x000fd60003f46270 */
[----:B------:R-:W-:Y:S01]  /*2540*/  @P0 MOV R15, RZ ;  /* 0x000000ff000f0202 */ /* 0x000fe20000000f00 */
[----:B------:R-:W-:Y:S02]  /*2550*/  @!P0 IMAD.MOV.U32 R15, RZ, RZ, -0x40 ;  /* 0xffffffc0ff0f8424 */ /* 0x000fe400078e00ff */
[----:B------:R-:W-:Y:S01]  /*2560*/  @!P0 FFMA R0, R0, 1.84467440737095516160e+19, RZ ;  /* 0x5f80000000008823 */ /* 0x000fe200000000ff */
[----:B------:R-:W-:Y:S02]  /*2570*/  @!P2 FFMA R17, R3, 1.84467440737095516160e+19, RZ ;  /* 0x5f8000000311a823 */ /* 0x000fe400000000ff */
[----:B------:R-:W-:-:S07]  /*2580*/  @!P2 IADD3 R15, PT, PT, R15, 0x40, RZ ;  /* 0x000000400f0fa810 */ /* 0x000fce0007ffe0ff */
.L_x_83:
[----:B------:R-:W-:Y:S01]  /*2590*/  LEA R16, R13, 0xc0800000, 0x17 ;  /* 0xc08000000d107811 */ /* 0x000fe200078eb8ff */
[----:B------:R-:W-:Y:S01]  /*25a0*/  VIADD R18, R18, 0xffffff81 ;  /* 0xffffff8112127836 */ /* 0x000fe20000000000 */
[----:B------:R-:W-:Y:S02]  /*25b0*/  BSSY.RECONVERGENT B2, `(.L_x_88) ;  /* 0x0000035000027945 */ /* 0x000fe40003800200 */
[----:B------:R-:W-:Y:S01]  /*25c0*/  IADD3 R19, PT, PT, -R16, R17, RZ ;  /* 0x0000001110137210 */ /* 0x000fe20007ffe1ff */
[C---:B------:R-:W-:Y:S01]  /*25d0*/  IMAD R0, R18.reuse, -0x800000, R0 ;  /* 0xff80000012007824 */ /* 0x040fe200078e0200 */
[----:B------:R-:W-:Y:S02]  /*25e0*/  IADD3 R18, PT, PT, R18, 0x7f, -R13 ;  /* 0x0000007f12127810 */ /* 0x000fe40007ffe80d */
[----:B------:R-:W0:Y:S01]  /*25f0*/  MUFU.RCP R17, R19 ;  /* 0x0000001300117308 */ /* 0x000e220000001000 */
[----:B------:R-:W-:Y:S01]  /*2600*/  FADD.FTZ R21, -R19, -RZ ;  /* 0x800000ff13157221 */ /* 0x000fe20000010100 */
[----:B------:R-:W-:-:S03]  /*2610*/  IADD3 R18, PT, PT, R18, R15, RZ ;  /* 0x0000000f12127210 */ /* 0x000fc60007ffe0ff */
[----:B0-----:R-:W-:-:S04]  /*2620*/  FFMA R16, R17, R21, 1 ;  /* 0x3f80000011107423 */ /* 0x001fc80000000015 */
[----:B------:R-:W-:-:S04]  /*2630*/  FFMA R17, R17, R16, R17 ;  /* 0x0000001011117223 */ /* 0x000fc80000000011 */
[----:B------:R-:W-:-:S04]  /*2640*/  FFMA R16, R0, R17, RZ ;  /* 0x0000001100107223 */ /* 0x000fc800000000ff */
[----:B------:R-:W-:-:S04]  /*2650*/  FFMA R20, R21, R16, R0 ;  /* 0x0000001015147223 */ /* 0x000fc80000000000 */
[----:B------:R-:W-:-:S04]  /*2660*/  FFMA R16, R17, R20, R16 ;  /* 0x0000001411107223 */ /* 0x000fc80000000010 */
[----:B------:R-:W-:-:S04]  /*2670*/  FFMA R21, R21, R16, R0 ;  /* 0x0000001015157223 */ /* 0x000fc80000000000 */
[----:B------:R-:W-:-:S05]  /*2680*/  FFMA R0, R17, R21, R16 ;  /* 0x0000001511007223 */ /* 0x000fca0000000010 */
[----:B------:R-:W-:-:S04]  /*2690*/  SHF.R.U32.HI R13, RZ, 0x17, R0 ;  /* 0x00000017ff0d7819 */ /* 0x000fc80000011600 */
[----:B------:R-:W-:-:S04]  /*26a0*/  LOP3.LUT R13, R13, 0xff, RZ, 0xc0, !PT ;  /* 0x000000ff0d0d7812 */ /* 0x000fc800078ec0ff */
[----:B------:R-:W-:-:S05]  /*26b0*/  IADD3 R19, PT, PT, R13, R18, RZ ;  /* 0x000000120d137210 */ /* 0x000fca0007ffe0ff */
[----:B------:R-:W-:-:S05]  /*26c0*/  VIADD R13, R19, 0xffffffff ;  /* 0xffffffff130d7836 */ /* 0x000fca0000000000 */
[----:B------:R-:W-:-:S13]  /*26d0*/  ISETP.GE.U32.AND P0, PT, R13, 0xfe, PT ;  /* 0x000000fe0d00780c */ /* 0x000fda0003f06070 */
[----:B------:R-:W-:Y:S05]  /*26e0*/  @!P0 BRA `(.L_x_89) ;  /* 0x0000000000808947 */ /* 0x000fea0003800000 */
[----:B------:R-:W-:-:S13]  /*26f0*/  ISETP.GT.AND P0, PT, R19, 0xfe, PT ;  /* 0x000000fe1300780c */ /* 0x000fda0003f04270 */
[----:B------:R-:W-:Y:S05]  /*2700*/  @P0 BRA `(.L_x_90) ;  /* 0x00000000006c0947 */ /* 0x000fea0003800000 */
[----:B------:R-:W-:-:S13]  /*2710*/  ISETP.GE.AND P0, PT, R19, 0x1, PT ;  /* 0x000000011300780c */ /* 0x000fda0003f06270 */
[----:B------:R-:W-:Y:S05]  /*2720*/  @P0 BRA `(.L_x_91) ;  /* 0x0000000000740947 */ /* 0x000fea0003800000 */
[----:B------:R-:W-:Y:S02]  /*2730*/  ISETP.GE.AND P0, PT, R19, -0x18, PT ;  /* 0xffffffe81300780c */ /* 0x000fe40003f06270 */
[----:B------:R-:W-:-:S11]  /*2740*/  LOP3.LUT R0, R0, 0x80000000, RZ, 0xc0, !PT ;  /* 0x8000000000007812 */ /* 0x000fd600078ec0ff */
[----:B------:R-:W-:Y:S05]  /*2750*/  @!P0 BRA `(.L_x_91) ;  /* 0x0000000000688947 */ /* 0x000fea0003800000 */
[-CC-:B------:R-:W-:Y:S01]  /*2760*/  FFMA.RZ R13, R17, R21.reuse, R16.reuse ;  /* 0x00000015110d7223 */ /* 0x180fe2000000c010 */
[C---:B------:R-:W-:Y:S02]  /*2770*/  IADD3 R18, PT, PT, R19.reuse, 0x20, RZ ;  /* 0x0000002013127810 */ /* 0x040fe40007ffe0ff */
[----:B------:R-:W-:Y:S02]  /*2780*/  ISETP.NE.AND P3, PT, R19, RZ, PT ;  /* 0x000000ff1300720c */ /* 0x000fe40003f65270 */
[----:B------:R-:W-:Y:S01]  /*2790*/  LOP3.LUT R15, R13, 0x7fffff, RZ, 0xc0, !PT ;  /* 0x007fffff0d0f7812 */ /* 0x000fe200078ec0ff */
[CCC-:B------:R-:W-:Y:S01]  /*27a0*/  FFMA.RP R13, R17.reuse, R21.reuse, R16.reuse ;  /* 0x00000015110d7223 */ /* 0x1c0fe20000008010 */
[----:B------:R-:W-:Y:S01]  /*27b0*/  FFMA.RM R16, R17, R21, R16 ;  /* 0x0000001511107223 */ /* 0x000fe20000004010 */
[----:B------:R-:W-:Y:S02]  /*27c0*/  ISETP.NE.AND P2, PT, R19, RZ, PT ;  /* 0x000000ff1300720c */ /* 0x000fe40003f45270 */
[----:B------:R-:W-:-:S02]  /*27d0*/  LOP3.LUT R15, R15, 0x800000, RZ, 0xfc, !PT ;  /* 0x008000000f0f7812 */ /* 0x000fc400078efcff */
[----:B------:R-:W-:Y:S02]  /*27e0*/  IADD3 R17, PT, PT, -R19, RZ, RZ ;  /* 0x000000ff13117210 */ /* 0x000fe40007ffe1ff */
[----:B------:R-:W-:Y:S02]  /*27f0*/  SHF.L.U32 R18, R15, R18, RZ ;  /* 0x000000120f127219 */ /* 0x000fe400000006ff */
[----:B------:R-:W-:Y:S02]  /*2800*/  FSETP.NEU.FTZ.AND P0, PT, R13, R16, PT ;  /* 0x000000100d00720b */ /* 0x000fe40003f1d000 */
[----:B------:R-:W-:Y:S02]  /*2810*/  SEL R16, R17, RZ, P3 ;  /* 0x000000ff11107207 */ /* 0x000fe40001800000 */
[----:B------:R-:W-:Y:S02]  /*2820*/  ISETP.NE.AND P2, PT, R18, RZ, P2 ;  /* 0x000000ff1200720c */ /* 0x000fe40001745270 */
[----:B------:R-:W-:-:S02]  /*2830*/  SHF.R.U32.HI R16, RZ, R16, R15 ;  /* 0x00000010ff107219 */ /* 0x000fc4000001160f */
[----:B------:R-:W-:Y:S02]  /*2840*/  PLOP3.LUT P0, PT, P0, P2, PT, 0xf8, 0x8f ;  /* 0x00000000008f781c */ /* 0x000fe40000705f70 */
[----:B------:R-:W-:Y:S02]  /*2850*/  SHF.R.U32.HI R18, RZ, 0x1, R16 ;  /* 0x00000001ff127819 */ /* 0x000fe40000011610 */
[----:B------:R-:W-:-:S04]  /*2860*/  SEL R13, RZ, 0x1, !P0 ;  /* 0x00000001ff0d7807 */ /* 0x000fc80004000000 */
[----:B------:R-:W-:-:S04]  /*2870*/  LOP3.LUT R13, R13, 0x1, R18, 0xf8, !PT ;  /* 0x000000010d0d7812 */ /* 0x000fc800078ef812 */
[----:B------:R-:W-:-:S05]  /*2880*/  LOP3.LUT R13, R13, R16, RZ, 0xc0, !PT ;  /* 0x000000100d0d7212 */ /* 0x000fca00078ec0ff */
[----:B------:R-:W-:-:S05]  /*2890*/  IMAD.IADD R13, R18, 0x1, R13 ;  /* 0x00000001120d7824 */ /* 0x000fca00078e020d */
[----:B------:R-:W-:Y:S01]  /*28a0*/  LOP3.LUT R0, R13, R0, RZ, 0xfc, !PT ;  /* 0x000000000d007212 */ /* 0x000fe200078efcff */
[----:B------:R-:W-:Y:S06]  /*28b0*/  BRA `(.L_x_91) ;  /* 0x0000000000107947 */ /* 0x000fec0003800000 */
.L_x_90:
[----:B------:R-:W-:-:S04]  /*28c0*/  LOP3.LUT R0, R0, 0x80000000, RZ, 0xc0, !PT ;  /* 0x8000000000007812 */ /* 0x000fc800078ec0ff */
[----:B------:R-:W-:Y:S01]  /*28d0*/  LOP3.LUT R0, R0, 0x7f800000, RZ, 0xfc, !PT ;  /* 0x7f80000000007812 */ /* 0x000fe200078efcff */
[----:B------:R-:W-:Y:S06]  /*28e0*/  BRA `(.L_x_91) ;  /* 0x0000000000047947 */ /* 0x000fec0003800000 */
.L_x_89:
[----:B------:R-:W-:-:S07]  /*28f0*/  LEA R0, R18, R0, 0x17 ;  /* 0x0000000012007211 */ /* 0x000fce00078eb8ff */
.L_x_91:
[----:B------:R-:W-:Y:S05]  /*2900*/  BSYNC.RECONVERGENT B2 ;  /* 0x0000000000027941 */ /* 0x000fea0003800200 */
.L_x_88:
[----:B------:R-:W-:Y:S05]  /*2910*/  BRA `(.L_x_92) ;  /* 0x0000000000207947 */ /* 0x000fea0003800000 */
.L_x_87:
[----:B------:R-:W-:-:S04]  /*2920*/  LOP3.LUT R0, R17, 0x80000000, R0, 0x48, !PT ;  /* 0x8000000011007812 */ /* 0x000fc800078e4800 */
[----:B------:R-:W-:Y:S01]  /*2930*/  LOP3.LUT R0, R0, 0x7f800000, RZ, 0xfc, !PT ;  /* 0x7f80000000007812 */ /* 0x000fe200078efcff */
[----:B------:R-:W-:Y:S06]  /*2940*/  BRA `(.L_x_92) ;  /* 0x0000000000147947 */ /* 0x000fec0003800000 */
.L_x_86:
[----:B------:R-:W-:Y:S01]  /*2950*/  LOP3.LUT R0, R17, 0x80000000, R0, 0x48, !PT ;  /* 0x8000000011007812 */ /* 0x000fe200078e4800 */
[----:B------:R-:W-:Y:S06]  /*2960*/  BRA `(.L_x_92) ;  /* 0x00000000000c7947 */ /* 0x000fec0003800000 */
.L_x_85:
[----:B------:R-:W0:Y:S01]  /*2970*/  MUFU.RSQ R0, -QNAN ;  /* 0xffc0000000007908 */ /* 0x000e220000001400 */
[----:B------:R-:W-:Y:S05]  /*2980*/  BRA `(.L_x_92) ;  /* 0x0000000000047947 */ /* 0x000fea0003800000 */
.L_x_84:
[----:B------:R-:W-:-:S07]  /*2990*/  FADD.FTZ R0, R0, R3 ;  /* 0x0000000300007221 */ /* 0x000fce0000010000 */
.L_x_92:
[----:B------:R-:W-:Y:S05]  /*29a0*/  BSYNC.RECONVERGENT B1 ;  /* 0x0000000000017941 */ /* 0x000fea0003800200 */
.L_x_82:
[----:B------:R-:W-:-:S04]  /*29b0*/  HFMA2 R15, -RZ, RZ, 0, 0 ;  /* 0x00000000ff0f7431 */ /* 0x000fc800000001ff */
[----:B0-----:R-:W-:Y:S05]  /*29c0*/  RET.REL.NODEC R14 `(_Z19lib_match_cc_kernelIfEvPKT_S2_iiPS0_i) ;  /* 0xffffffd40e8c7950 */ /* 0x001fea0003c3ffff */
.L_x_93:
        /* <DEDUP_REMOVED lines=11> */
.L_x_191:


//--------------------- .text._Z19lib_match_cc_kernelIdEvPKT_S2_iiPS0_ --------------------------
	.section	.text._Z19lib_match_cc_kernelIdEvPKT_S2_iiPS0_,"ax",@progbits
	.align	128
        .global         _Z19lib_match_cc_kernelIdEvPKT_S2_iiPS0_
        .type           _Z19lib_match_cc_kernelIdEvPKT_S2_iiPS0_,@function
        .size           _Z19lib_match_cc_kernelIdEvPKT_S2_iiPS0_,(.L_x_193 - _Z19lib_match_cc_kernelIdEvPKT_S2_iiPS0_)
        .other          _Z19lib_match_cc_kernelIdEvPKT_S2_iiPS0_,@"STO_CUDA_ENTRY STV_DEFAULT"
_Z19lib_match_cc_kernelIdEvPKT_S2_iiPS0_:
.text._Z19lib_match_cc_kernelIdEvPKT_S2_iiPS0_:
[----:B------:R-:W-:Y:S08]  /*0000*/  LDC R1, c[0x0][0x37c] ;  /* 0x0000df00ff017b82 */ /* 0x000ff00000000800 */
[----:B------:R-:W0:Y:S01]  /*0010*/  LDC R9, c[0x0][0x390] ;  /* 0x0000e400ff097b82 */ /* 0x000e220000000800 */
[----:B------:R-:W1:Y:S01]  /*0020*/  S2R R0, SR_TID.X ;  /* 0x0000000000007919 */ /* 0x000e620000002100 */
[----:B------:R-:W1:Y:S01]  /*0030*/  LDCU UR4, c[0x0][0x360] ;  /* 0x00006c00ff0477ac */ /* 0x000e620008000800 */
[----:B------:R-:W-:Y:S01]  /*0040*/  CS2R R14, SRZ ;  /* 0x00000000000e7805 */ /* 0x000fe2000001ff00 */
[----:B------:R-:W1:Y:S04]  /*0050*/  S2R R5, SR_CTAID.X ;  /* 0x0000000000057919 */ /* 0x000e680000002500 */
[----:B------:R-:W2:Y:S01]  /*0060*/  LDC.64 R10, c[0x0][0x380] ;  /* 0x0000e000ff0a7b82 */ /* 0x000ea20000000a00 */
[----:B0-----:R-:W-:-:S04]  /*0070*/  IABS R7, R9 ;  /* 0x0000000900077213 */ /* 0x001fc80000000000 */
[----:B------:R-:W0:Y:S01]  /*0080*/  I2F.RP R4, R7 ;  /* 0x0000000700047306 */ /* 0x000e220000209400 */
[----:B-1----:R-:W-:Y:S01]  /*0090*/  IMAD R0, R5, UR4, R0 ;  /* 0x0000000405007c24 */ /* 0x002fe2000f8e0200 */
[----:B------:R-:W1:Y:S06]  /*00a0*/  LDCU.64 UR4, c[0x0][0x358] ;  /* 0x00006b00ff0477ac */ /* 0x000e6c0008000a00 */
[----:B0-----:R-:W0:Y:S02]  /*00b0*/  MUFU.RCP R4, R4 ;  /* 0x0000000400047308 */ /* 0x001e240000001000 */
[----:B0-----:R-:W-:Y:S01]  /*00c0*/  VIADD R2, R4, 0xffffffe ;  /* 0x0ffffffe04027836 */ /* 0x001fe20000000000 */
[----:B------:R-:W-:-:S05]  /*00d0*/  IABS R4, R0 ;  /* 0x0000000000047213 */ /* 0x000fca0000000000 */
[----:B------:R0:W3:Y:S02]  /*00e0*/  F2I.FTZ.U32.TRUNC.NTZ R3, R2 ;  /* 0x0000000200037305 */ /* 0x0000e4000021f000 */
[----:B0-----:R-:W-:Y:S02]  /*00f0*/  IMAD.MOV.U32 R2, RZ, RZ, RZ ;  /* 0x000000ffff027224 */ /* 0x001fe400078e00ff */
[----:B---3--:R-:W-:-:S04]  /*0100*/  IMAD.MOV R6, RZ, RZ, -R3 ;  /* 0x000000ffff067224 */ /* 0x008fc800078e0a03 */
[----:B------:R-:W-:-:S04]  /*0110*/  IMAD R5, R6, R7, RZ ;  /* 0x0000000706057224 */ /* 0x000fc800078e02ff */
[----:B------:R-:W-:-:S06]  /*0120*/  IMAD.HI.U32 R3, R3, R5, R2 ;  /* 0x0000000503037227 */ /* 0x000fcc00078e0002 */
[----:B------:R-:W-:-:S04]  /*0130*/  IMAD.HI.U32 R3, R3, R4, RZ ;  /* 0x0000000403037227 */ /* 0x000fc800078e00ff */
[----:B------:R-:W-:-:S04]  /*0140*/  IMAD.MOV R2, RZ, RZ, -R3 ;  /* 0x000000ffff027224 */ /* 0x000fc800078e0a03 */
[----:B------:R-:W-:-:S05]  /*0150*/  IMAD R2, R7, R2, R4 ;  /* 0x0000000207027224 */ /* 0x000fca00078e0204 */
[----:B------:R-:W-:-:S13]  /*0160*/  ISETP.GT.U32.AND P1, PT, R7, R2, PT ;  /* 0x000000020700720c */ /* 0x000fda0003f24070 */
[----:B------:R-:W-:Y:S02]  /*0170*/  @!P1 IMAD.IADD R2, R2, 0x1, -R7 ;  /* 0x0000000102029824 */ /* 0x000fe400078e0a07 */
[----:B------:R-:W-:Y:S01]  /*0180*/  @!P1 VIADD R3, R3, 0x1 ;  /* 0x0000000103039836 */ /* 0x000fe20000000000 */
[----:B------:R-:W-:Y:S02]  /*0190*/  ISETP.NE.AND P1, PT, R9, RZ, PT ;  /* 0x000000ff0900720c */ /* 0x000fe40003f25270 */
[----:B------:R-:W-:Y:S02]  /*01a0*/  ISETP.GE.U32.AND P0, PT, R2, R7, PT ;  /* 0x000000070200720c */ /* 0x000fe40003f06070 */
[----:B------:R-:W-:-:S04]  /*01b0*/  LOP3.LUT R2, R0, R9, RZ, 0x3c, !PT ;  /* 0x0000000900027212 */ /* 0x000fc800078e3cff */
[----:B------:R-:W-:Y:S02]  /*01c0*/  ISETP.GE.AND P2, PT, R2, RZ, PT ;  /* 0x000000ff0200720c */ /* 0x000fe40003f46270 */
[----:B------:R-:W0:Y:S05]  /*01d0*/  LDC R2, c[0x0][0x394] ;  /* 0x0000e500ff027b82 */ /* 0x000e2a0000000800 */
[----:B------:R-:W-:-:S06]  /*01e0*/  @P0 VIADD R3, R3, 0x1 ;  /* 0x0000000103030836 */ /* 0x000fcc0000000000 */
[----:B------:R-:W-:Y:S01]  /*01f0*/  @!P2 IMAD.MOV R3, RZ, RZ, -R3 ;  /* 0x000000ffff03a224 */ /* 0x000fe200078e0a03 */
[----:B------:R-:W-:-:S05]  /*0200*/  @!P1 LOP3.LUT R3, RZ, R9, RZ, 0x33, !PT ;  /* 0x00000009ff039212 */ /* 0x000fca00078e33ff */
[----:B------:R-:W-:-:S04]  /*0210*/  IMAD.MOV R5, RZ, RZ, -R3 ;  /* 0x000000ffff057224 */ /* 0x000fc800078e0a03 */
[----:B------:R-:W-:Y:S01]  /*0220*/  IMAD R5, R9, R5, R0 ;  /* 0x0000000509057224 */ /* 0x000fe200078e0200 */
[----:B0-----:R-:W-:Y:S01]  /*0230*/  ISETP.NE.AND P1, PT, R2, RZ, PT ;  /* 0x000000ff0200720c */ /* 0x001fe20003f25270 */
[-C--:B------:R-:W-:Y:S01]  /*0240*/  IMAD R3, R3, R2.reuse, RZ ;  /* 0x0000000203037224 */ /* 0x080fe200078e02ff */
[----:B------:R-:W-:Y:S01]  /*0250*/  SHF.R.S32.HI R7, RZ, 0x1f, R2 ;  /* 0x0000001fff077819 */ /* 0x000fe20000011402 */
[----:B------:R-:W-:Y:S02]  /*0260*/  IMAD R4, R5, R2, RZ ;  /* 0x0000000205047224 */ /* 0x000fe400078e02ff */
[C---:B------:R-:W-:Y:S02]  /*0270*/  IMAD R5, R3.reuse, R9, RZ ;  /* 0x0000000903057224 */ /* 0x040fe400078e02ff */
[----:B--2---:R-:W-:Y:S01]  /*0280*/  IMAD.WIDE R10, R3, 0x8, R10 ;  /* 0x00000008030a7825 */ /* 0x004fe200078e020a */
        /* <DEDUP_REMOVED lines=19> */
.L_x_96:
        /* <DEDUP_REMOVED lines=10> */
.L_x_95:
        /* <DEDUP_REMOVED lines=20> */
.L_x_101:
        /* <DEDUP_REMOVED lines=39> */
.L_x_100:
[----:B------:R-:W-:Y:S05]  /*0810*/  BSYNC.RECONVERGENT B2 ;  /* 0x0000000000027941 */ /* 0x000fea0003800200 */
.L_x_99:
        /* <DEDUP_REMOVED lines=27> */
.L_x_103:
[----:B------:R-:W-:Y:S05]  /*09d0*/  BSYNC.RECONVERGENT B2 ;  /* 0x0000000000027941 */ /* 0x000fea0003800200 */
.L_x_102:
[----:B------:R-:W-:-:S04]  /*09e0*/  ISETP.NE.U32.AND P2, PT, R35, R6, PT ;  /* 0x000000062300720c */ /* 0x000fc80003f45070 */
[----:B------:R-:W-:-:S13]  /*09f0*/  ISETP.NE.OR.EX P0, PT, R9, R8, P0, P2 ;  /* 0x000000080900720c */ /* 0x000fda0000705720 */
[----:B------:R-:W-:Y:S05]  /*0a00*/  @!P0 BREAK.RELIABLE B1 ;  /* 0x0000000000018942 */ /* 0x000fea0003800100 */
[----:B------:R-:W-:Y:S05]  /*0a10*/  @!P0 BRA `(.L_x_104) ;  /* 0x0000000000488947 */ /* 0x000fea0003800000 */
.L_x_98:
[----:B------:R-:W-:Y:S05]  /*0a20*/  BSYNC.RELIABLE B1 ;  /* 0x0000000000017941 */ /* 0x000fea0003800100 */
.L_x_97:
        /* <DEDUP_REMOVED lines=17> */
.L_x_104:
[----:B------:R-:W-:Y:S05]  /*0b40*/  BSYNC.RECONVERGENT B0 ;  /* 0x0000000000007941 */ /* 0x000fea0003800200 */
.L_x_94:
        /* <DEDUP_REMOVED lines=26> */
[----:B------:R-:W-:Y:S05]  /*0cf0*/  CALL.REL.NOINC `($__internal_4_$__cuda_sm20_div_rn_f64_full) ;  /* 0x0000001400b47944 */ /* 0x000fea0003c00000 */
[----:B------:R-:W-:Y:S02]  /*0d00*/  IMAD.MOV.U32 R8, RZ, RZ, R6 ;  /* 0x000000ffff087224 */ /* 0x000fe400078e0006 */
[----:B------:R-:W-:-:S07]  /*0d10*/  IMAD.MOV.U32 R9, RZ, RZ, R25 ;  /* 0x000000ffff097224 */ /* 0x000fce00078e0019 */
.L_x_106:
[----:B------:R-:W-:Y:S05]  /*0d20*/  BSYNC.RECONVERGENT B0 ;  /* 0x0000000000007941 */ /* 0x000fea0003800200 */
.L_x_105:
        /* <DEDUP_REMOVED lines=18> */
.L_x_109:
        /* <DEDUP_REMOVED lines=9> */
.L_x_108:
        /* <DEDUP_REMOVED lines=20> */
.L_x_114:
        /* <DEDUP_REMOVED lines=39> */
.L_x_113:
[----:B------:R-:W-:Y:S05]  /*1290*/  BSYNC.RECONVERGENT B2 ;  /* 0x0000000000027941 */ /* 0x000fea0003800200 */
.L_x_112:
        /* <DEDUP_REMOVED lines=27> */
.L_x_116:
[----:B------:R-:W-:Y:S05]  /*1450*/  BSYNC.RECONVERGENT B2 ;  /* 0x0000000000027941 */ /* 0x000fea0003800200 */
.L_x_115:
[----:B------:R-:W-:-:S04]  /*1460*/  ISETP.NE.U32.AND P1, PT, R14, R4, PT ;  /* 0x000000040e00720c */ /* 0x000fc80003f25070 */
[----:B------:R-:W-:-:S13]  /*1470*/  ISETP.NE.OR.EX P0, PT, R15, R32, P0, P1 ;  /* 0x000000200f00720c */ /* 0x000fda0000705710 */
[----:B------:R-:W-:Y:S05]  /*1480*/  @!P0 BREAK.RELIABLE B1 ;  /* 0x0000000000018942 */ /* 0x000fea0003800100 */
[----:B------:R-:W-:Y:S05]  /*1490*/  @!P0 BRA `(.L_x_117) ;  /* 0x0000000000488947 */ /* 0x000fea0003800000 */
.L_x_111:
[----:B------:R-:W-:Y:S05]  /*14a0*/  BSYNC.RELIABLE B1 ;  /* 0x0000000000017941 */ /* 0x000fea0003800100 */
.L_x_110:
        /* <DEDUP_REMOVED lines=17> */
.L_x_117:
[----:B------:R-:W-:Y:S05]  /*15c0*/  BSYNC.RECONVERGENT B0 ;  /* 0x0000000000007941 */ /* 0x000fea0003800200 */
.L_x_107:
        /* <DEDUP_REMOVED lines=21> */
[----:B------:R-:W-:-:S07]  /*1720*/  IMAD.MOV.U32 R7, RZ, RZ, R25 ;  /* 0x000000ffff077224 */ /* 0x000fce00078e0019 */
.L_x_119:
[----:B------:R-:W-:Y:S05]  /*1730*/  BSYNC.RECONVERGENT B0 ;  /* 0x0000000000007941 */ /* 0x000fea0003800200 */
.L_x_118:
        /* <DEDUP_REMOVED lines=24> */
.L_x_122:
        /* <DEDUP_REMOVED lines=63> */
.L_x_121:
        /* <DEDUP_REMOVED lines=36> */
.L_x_124:
        /* <DEDUP_REMOVED lines=30> */
.L_x_123:
[----:B------:R-:W-:-:S11]  /*20d0*/  DMUL R18, R20, R18 ;  /* 0x0000001214127228 */ /* 0x000fd60000000000 */
.L_x_120:
        /* <DEDUP_REMOVED lines=18> */
[----:B------:R-:W-:Y:S05]  /*2200*/  CALL.REL.NOINC `($__internal_5_$__cuda_sm20_dsqrt_rn_f64_mediumpath_v1) ;  /* 0x0000000400e07944 */ /* 0x000fea0003c00000 */
.L_x_126:
[----:B------:R-:W-:Y:S05]  /*2210*/  BSYNC.RECONVERGENT B0 ;  /* 0x0000000000007941 */ /* 0x000fea0003800200 */
.L_x_125:
        /* <DEDUP_REMOVED lines=19> */
[----:B------:R-:W-:Y:S05]  /*2350*/  CALL.REL.NOINC `($__internal_4_$__cuda_sm20_div_rn_f64_full) ;  /* 0x00000000001c7944 */ /* 0x000fea0003c00000 */
[----:B------:R-:W-:Y:S02]  /*2360*/  IMAD.MOV.U32 R2, RZ, RZ, R6 ;  /* 0x000000ffff027224 */ /* 0x000fe400078e0006 */
[----:B------:R-:W-:-:S07]  /*2370*/  IMAD.MOV.U32 R3, RZ, RZ, R25 ;  /* 0x000000ffff037224 */ /* 0x000fce00078e0019 */
.L_x_128:
[----:B------:R-:W-:Y:S05]  /*2380*/  BSYNC.RECONVERGENT B0 ;  /* 0x0000000000007941 */ /* 0x000fea0003800200 */
.L_x_127:
[----:B------:R-:W0:Y:S02]  /*2390*/  LDC.64 R4, c[0x0][0x398] ;  /* 0x0000e600ff047b82 */ /* 0x000e240000000a00 */
[----:B0-----:R-:W-:-:S05]  /*23a0*/  IMAD.WIDE R4, R0, 0x8, R4 ;  /* 0x0000000800047825 */ /* 0x001fca00078e0204 */
[----:B------:R-:W-:Y:S01]  /*23b0*/  STG.E.64 desc[UR4][R4.64], R2 ;  /* 0x0000000204007986 */ /* 0x000fe2000c101b04 */
[----:B------:R-:W-:Y:S05]  /*23c0*/  EXIT ;  /* 0x000000000000794d */ /* 0x000fea0003800000 */
        .weak           $__internal_4_$__cuda_sm20_div_rn_f64_full
        .type           $__internal_4_$__cuda_sm20_div_rn_f64_full,@function
        .size           $__internal_4_$__cuda_sm20_div_rn_f64_full,($__internal_5_$__cuda_sm20_dsqrt_rn_f64_mediumpath_v1 - $__internal_4_$__cuda_sm20_div_rn_f64_full)
$__internal_4_$__cuda_sm20_div_rn_f64_full:
        /* <DEDUP_REMOVED lines=67> */
.L_x_130:
        /* <DEDUP_REMOVED lines=16> */
.L_x_133:
[----:B------:R-:W-:Y:S01]  /*2900*/  LOP3.LUT R25, R19, 0x80000, RZ, 0xfc, !PT ;  /* 0x0008000013197812 */ /* 0x000fe200078efcff */
[----:B------:R-:W-:Y:S01]  /*2910*/  IMAD.MOV.U32 R24, RZ, RZ, R18 ;  /* 0x000000ffff187224 */ /* 0x000fe200078e0012 */
[----:B------:R-:W-:Y:S06]  /*2920*/  BRA `(.L_x_131) ;  /* 0x0000000000087947 */ /* 0x000fec0003800000 */
.L_x_132:
[----:B------:R-:W-:Y:S01]  /*2930*/  LOP3.LUT R25, R21, 0x80000, RZ, 0xfc, !PT ;  /* 0x0008000015197812 */ /* 0x000fe200078efcff */
[----:B------:R-:W-:-:S07]  /*2940*/  IMAD.MOV.U32 R24, RZ, RZ, R20 ;  /* 0x000000ffff187224 */ /* 0x000fce00078e0014 */
.L_x_131:
[----:B------:R-:W-:Y:S05]  /*2950*/  BSYNC.RECONVERGENT B1 ;  /* 0x0000000000017941 */ /* 0x000fea0003800200 */
.L_x_129:
[----:B------:R-:W-:Y:S02]  /*2960*/  IMAD.MOV.U32 R31, RZ, RZ, 0x0 ;  /* 0x00000000ff1f7424 */ /* 0x000fe400078e00ff */
[----:B------:R-:W-:Y:S02]  /*2970*/  IMAD.MOV.U32 R6, RZ, RZ, R24 ;  /* 0x000000ffff067224 */ /* 0x000fe400078e0018 */
[----:B------:R-:W-:Y:S05]  /*2980*/  RET.REL.NODEC R30 `(_Z19lib_match_cc_kernelIdEvPKT_S2_iiPS0_) ;  /* 0xffffffd41e9c7950 */ /* 0x000fea0003c3ffff */
        .weak           $__internal_5_$__cuda_sm20_dsqrt_rn_f64_mediumpath_v1
        .type           $__internal_5_$__cuda_sm20_dsqrt_rn_f64_mediumpath_v1,@function
        .size           $__internal_5_$__cuda_sm20_dsqrt_rn_f64_mediumpath_v1,(.L_x_193 - $__internal_5_$__cuda_sm20_dsqrt_rn_f64_mediumpath_v1)
$__internal_5_$__cuda_sm20_dsqrt_rn_f64_mediumpath_v1:
        /* <DEDUP_REMOVED lines=16> */
.L_x_135:
        /* <DEDUP_REMOVED lines=24> */
.L_x_137:
[----:B------:R-:W-:-:S11]  /*2c10*/  DADD R4, R6, R6 ;  /* 0x0000000006047229 */ /* 0x000fd60000000006 */
.L_x_136:
[----:B------:R-:W-:Y:S05]  /*2c20*/  BSYNC.RECONVERGENT B1 ;  /* 0x0000000000017941 */ /* 0x000fea0003800200 */
.L_x_134:
[----:B------:R-:W-:-:S04]  /*2c30*/  IMAD.MOV.U32 R3, RZ, RZ, 0x0 ;  /* 0x00000000ff037424 */ /* 0x000fc800078e00ff */
[----:B------:R-:W-:Y:S05]  /*2c40*/  RET.REL.NODEC R2 `(_Z19lib_match_cc_kernelIdEvPKT_S2_iiPS0_) ;  /* 0xffffffd002ec7950 */ /* 0x000fea0003c3ffff */
.L_x_138:
        /* <DEDUP_REMOVED lines=11> */
.L_x_193:


//--------------------- .text._Z19lib_match_cc_kernelIfEvPKT_S2_iiPS0_ --------------------------
	.section	.text._Z19lib_match_cc_kernelIfEvPKT_S2_iiPS0_,"ax",@progbits
	.align	128
        .global         _Z19lib_match_cc_kernelIfEvPKT_S2_iiPS0_
        .type           _Z19lib_match_cc_kernelIfEvPKT_S2_iiPS0_,@function
        .size           _Z19lib_match_cc_kernelIfEvPKT_S2_iiPS0_,(.L_x_195 - _Z19lib_match_cc_kernelIfEvPKT_S2_iiPS0_)
        .other          _Z19lib_match_cc_kernelIfEvPKT_S2_iiPS0_,@"STO_CUDA_ENTRY STV_DEFAULT"
_Z19lib_match_cc_kernelIfEvPKT_S2_iiPS0_:
.text._Z19lib_match_cc_kernelIfEvPKT_S2_iiPS0_:
[----:B------:R-:W-:Y:S08]  /*0000*/  LDC R1, c[0x0][0x37c] ;  /* 0x0000df00ff017b82 */ /* 0x000ff00000000800 */
[----:B------:R-:W0:Y:S01]  /*0010*/  LDC R13, c[0x0][0x390] ;  /* 0x0000e400ff0d7b82 */ /* 0x000e220000000800 */
[----:B------:R-:W1:Y:S01]  /*0020*/  S2R R2, SR_TID.X ;  /* 0x0000000000027919 */ /* 0x000e620000002100 */
[----:B------:R-:W1:Y:S01]  /*0030*/  LDCU UR4, c[0x0][0x360] ;  /* 0x00006c00ff0477ac */ /* 0x000e620008000800 */
[----:B------:R-:W-:Y:S01]  /*0040*/  IMAD.MOV.U32 R14, RZ, RZ, RZ ;  /* 0x000000ffff0e7224 */ /* 0x000fe200078e00ff */
[----:B------:R-:W1:Y:S04]  /*0050*/  S2R R3, SR_CTAID.X ;  /* 0x0000000000037919 */ /* 0x000e680000002500 */
[----:B------:R-:W2:Y:S01]  /*0060*/  LDC R11, c[0x0][0x394] ;  /* 0x0000e500ff0b7b82 */ /* 0x000ea20000000800 */
[----:B0-----:R-:W-:-:S04]  /*0070*/  IABS R7, R13 ;  /* 0x0000000d00077213 */ /* 0x001fc80000000000 */
[----:B------:R-:W0:Y:S01]  /*0080*/  I2F.RP R0, R7 ;  /* 0x0000000700007306 */ /* 0x000e220000209400 */
[----:B--2---:R-:W-:Y:S01]  /*0090*/  SHF.R.S32.HI R9, RZ, 0x1f, R11 ;  /* 0x0000001fff097819 */ /* 0x004fe2000001140b */
[----:B-1----:R-:W-:Y:S01]  /*00a0*/  IMAD R2, R3, UR4, R2 ;  /* 0x0000000403027c24 */ /* 0x002fe2000f8e0202 */
[----:B------:R-:W1:Y:S05]  /*00b0*/  LDCU.64 UR4, c[0x0][0x358] ;  /* 0x00006b00ff0477ac */ /* 0x000e6a0008000a00 */
[----:B0-----:R-:W0:Y:S02]  /*00c0*/  MUFU.RCP R0, R0 ;  /* 0x0000000000007308 */ /* 0x001e240000001000 */
[----:B0-----:R-:W-:-:S02]  /*00d0*/  IADD3 R4, PT, PT, R0, 0xffffffe, RZ ;  /* 0x0ffffffe00047810 */ /* 0x001fc40007ffe0ff */
[----:B------:R-:W-:-:S04]  /*00e0*/  IABS R0, R2 ;  /* 0x0000000200007213 */ /* 0x000fc80000000000 */
[----:B------:R0:W2:Y:S02]  /*00f0*/  F2I.FTZ.U32.TRUNC.NTZ R5, R4 ;  /* 0x0000000400057305 */ /* 0x0000a4000021f000 */
[----:B0-----:R-:W-:Y:S02]  /*0100*/  HFMA2 R4, -RZ, RZ, 0, 0 ;  /* 0x00000000ff047431 */ /* 0x001fe400000001ff */
[----:B--2---:R-:W-:-:S04]  /*0110*/  IMAD.MOV R6, RZ, RZ, -R5 ;  /* 0x000000ffff067224 */ /* 0x004fc800078e0a05 */
[----:B------:R-:W-:-:S04]  /*0120*/  IMAD R3, R6, R7, RZ ;  /* 0x0000000706037224 */ /* 0x000fc800078e02ff */
[----:B------:R-:W-:-:S06]  /*0130*/  IMAD.HI.U32 R5, R5, R3, R4 ;  /* 0x0000000305057227 */ /* 0x000fcc00078e0004 */
[----:B------:R-:W-:-:S04]  /*0140*/  IMAD.HI.U32 R5, R5, R0, RZ ;  /* 0x0000000005057227 */ /* 0x000fc800078e00ff */
[----:B------:R-:W-:-:S04]  /*0150*/  IMAD.MOV R3, RZ, RZ, -R5 ;  /* 0x000000ffff037224 */ /* 0x000fc800078e0a05 */
[----:B------:R-:W-:-:S05]  /*0160*/  IMAD R0, R7, R3, R0 ;  /* 0x0000000307007224 */ /* 0x000fca00078e0200 */
[----:B------:R-:W-:-:S13]  /*0170*/  ISETP.GT.U32.AND P1, PT, R7, R0, PT ;  /* 0x000000000700720c */ /* 0x000fda0003f24070 */
[-C--:B------:R-:W-:Y:S01]  /*0180*/  @!P1 IADD3 R0, PT, PT, R0, -R7.reuse, RZ ;  /* 0x8000000700009210 */ /* 0x080fe20007ffe0ff */
[----:B------:R-:W-:Y:S01]  /*0190*/  @!P1 VIADD R5, R5, 0x1 ;  /* 0x0000000105059836 */ /* 0x000fe20000000000 */
[----:B------:R-:W-:Y:S02]  /*01a0*/  ISETP.NE.AND P1, PT, R13, RZ, PT ;  /* 0x000000ff0d00720c */ /* 0x000fe40003f25270 */
[----:B------:R-:W-:Y:S02]  /*01b0*/  ISETP.GE.U32.AND P0, PT, R0, R7, PT ;  /* 0x000000070000720c */ /* 0x000fe40003f06070 */
[----:B------:R-:W-:Y:S01]  /*01c0*/  LOP3.LUT R0, R2, R13, RZ, 0x3c, !PT ;  /* 0x0000000d02007212 */ /* 0x000fe200078e3cff */
[----:B------:R-:W0:Y:S03]  /*01d0*/  LDC.64 R6, c[0x0][0x380] ;  /* 0x0000e000ff067b82 */ /* 0x000e260000000a00 */
        /* <DEDUP_REMOVED lines=29> */
.L_x_141:
        /* <DEDUP_REMOVED lines=11> */
.L_x_140:
        /* <DEDUP_REMOVED lines=20> */
.L_x_146:
        /* <DEDUP_REMOVED lines=39> */
.L_x_145:
[----:B------:R-:W-:Y:S05]  /*0810*/  BSYNC.RECONVERGENT B2 ;  /* 0x0000000000027941 */ /* 0x000fea0003800200 */
.L_x_144:
        /* <DEDUP_REMOVED lines=28> */
.L_x_148:
[----:B------:R-:W-:Y:S05]  /*09e0*/  BSYNC.RECONVERGENT B2 ;  /* 0x0000000000027941 */ /* 0x000fea0003800200 */
.L_x_147:
[----:B------:R-:W-:-:S04]  /*09f0*/  ISETP.NE.U32.AND P2, PT, R0, R15, PT ;  /* 0x0000000f0000720c */ /* 0x000fc80003f45070 */
[----:B------:R-:W-:-:S13]  /*0a00*/  ISETP.NE.OR.EX P0, PT, R3, R16, P0, P2 ;  /* 0x000000100300720c */ /* 0x000fda0000705720 */
[----:B------:R-:W-:Y:S05]  /*0a10*/  @!P0 BREAK.RELIABLE B1 ;  /* 0x0000000000018942 */ /* 0x000fea0003800100 */
[----:B------:R-:W-:Y:S05]  /*0a20*/  @!P0 BRA `(.L_x_149) ;  /* 0x0000000000488947 */ /* 0x000fea0003800000 */
.L_x_143:
[----:B------:R-:W-:Y:S05]  /*0a30*/  BSYNC.RELIABLE B1 ;  /* 0x0000000000017941 */ /* 0x000fea0003800100 */
.L_x_142:
        /* <DEDUP_REMOVED lines=17> */
.L_x_149:
[----:B------:R-:W-:Y:S05]  /*0b50*/  BSYNC.RECONVERGENT B0 ;  /* 0x0000000000007941 */ /* 0x000fea0003800200 */
.L_x_139:
        /* <DEDUP_REMOVED lines=17> */
[----:B------:R-:W-:Y:S05]  /*0c70*/  CALL.REL.NOINC `($__internal_7_$__cuda_sm3x_div_rn_noftz_f32_slowpath) ;  /* 0x0000001400ac7944 */ /* 0x000fea0003c00000 */
[----:B------:R-:W-:-:S07]  /*0c80*/  IMAD.MOV.U32 R8, RZ, RZ, R0 ;  /* 0x000000ffff087224 */ /* 0x000fce00078e0000 */
.L_x_151:
[----:B------:R-:W-:Y:S05]  /*0c90*/  BSYNC.RECONVERGENT B0 ;  /* 0x0000000000007941 */ /* 0x000fea0003800200 */
.L_x_150:
[----:B------:R-:W-:Y:S01]  /*0ca0*/  HFMA2 R22, -RZ, RZ, 0, 0 ;  /* 0x00000000ff167431 */ /* 0x000fe200000001ff */
[----:B------:R-:W-:Y:S06]  /*0cb0*/  @!P1 BRA `(.L_x_152) ;  /* 0x00000008002c9947 */ /* 0x000fec0003800000 */
[----:B------:R-:W0:Y:S01]  /*0cc0*/  LDC R19, c[0x0][0x394] ;  /* 0x0000e500ff137b82 */ /* 0x000e220000000800 */
[----:B------:R-:W-:Y:S01]  /*0cd0*/  MOV R22, RZ ;  /* 0x000000ff00167202 */ /* 0x000fe20000000f00 */
[----:B------:R-:W-:Y:S01]  /*0ce0*/  IMAD.MOV.U32 R17, RZ, RZ, R4 ;  /* 0x000000ffff117224 */ /* 0x000fe200078e0004 */
[C---:B0-----:R-:W-:Y:S02]  /*0cf0*/  LOP3.LUT P1, RZ, R19.reuse, 0x3, RZ, 0xc0, !PT ;  /* 0x0000000313ff7812 */ /* 0x041fe4000782c0ff */
[----:B------:R-:W-:-:S04]  /*0d00*/  IADD3 R13, P0, PT, R19, -0x1, RZ ;  /* 0xffffffff130d7810 */ /* 0x000fc80007f1e0ff */
[----:B------:R-:W-:Y:S02]  /*0d10*/  IADD3.X R0, PT, PT, R9, 0x3fffffff, RZ, P0, !PT ;  /* 0x3fffffff09007810 */ /* 0x000fe400007fe4ff */
[----:B------:R-:W-:Y:S02]  /*0d20*/  ISETP.GE.U32.AND P0, PT, R13, 0x3, PT ;  /* 0x000000030d00780c */ /* 0x000fe40003f06070 */
[----:B------:R-:W-:Y:S02]  /*0d30*/  LOP3.LUT R0, R0, 0x3fffffff, RZ, 0xc0, !PT ;  /* 0x3fffffff00007812 */ /* 0x000fe400078ec0ff */
[----:B------:R-:W-:Y:S02]  /*0d40*/  MOV R13, R5 ;  /* 0x00000005000d7202 */ /* 0x000fe40000000f00 */
[----:B------:R-:W-:Y:S01]  /*0d50*/  ISETP.GE.U32.AND.EX P0, PT, R0, RZ, PT, P0 ;  /* 0x000000ff0000720c */ /* 0x000fe20003f06100 */
[----:B------:R-:W-:-:S12]  /*0d60*/  @!P1 BRA `(.L_x_153) ;  /* 0x0000000000409947 */ /* 0x000fd80003800000 */
[----:B------:R-:W-:Y:S01]  /*0d70*/  LOP3.LUT R0, R19, 0x3, RZ, 0xc0, !PT ;  /* 0x0000000313007812 */ /* 0x000fe200078ec0ff */
[----:B------:R-:W-:Y:S01]  /*0d80*/  IMAD.MOV.U32 R22, RZ, RZ, RZ ;  /* 0x000000ffff167224 */ /* 0x000fe200078e00ff */
[----:B------:R-:W-:Y:S02]  /*0d90*/  MOV R16, RZ ;  /* 0x000000ff00107202 */ /* 0x000fe40000000f00 */
[----:B------:R-:W-:Y:S02]  /*0da0*/  MOV R17, R4 ;  /* 0x0000000400117202 */ /* 0x000fe40000000f00 */
[----:B------:R-:W-:-:S07]  /*0db0*/  MOV R13, R5 ;  /* 0x00000005000d7202 */ /* 0x000fce0000000f00 */
.L_x_154:
        /* <DEDUP_REMOVED lines=11> */
.L_x_153:
        /* <DEDUP_REMOVED lines=20> */
.L_x_159:
        /* <DEDUP_REMOVED lines=39> */
.L_x_158:
[----:B------:R-:W-:Y:S05]  /*1220*/  BSYNC.RECONVERGENT B2 ;  /* 0x0000000000027941 */ /* 0x000fea0003800200 */
.L_x_157:
        /* <DEDUP_REMOVED lines=28> */
.L_x_161:
[----:B------:R-:W-:Y:S05]  /*13f0*/  BSYNC.RECONVERGENT B2 ;  /* 0x0000000000027941 */ /* 0x000fea0003800200 */
.L_x_160:
[----:B------:R-:W-:-:S04]  /*1400*/  ISETP.NE.U32.AND P1, PT, R17, R0, PT ;  /* 0x000000001100720c */ /* 0x000fc80003f25070 */
[----:B------:R-:W-:-:S13]  /*1410*/  ISETP.NE.OR.EX P0, PT, R13, R16, P0, P1 ;  /* 0x000000100d00720c */ /* 0x000fda0000705710 */
[----:B------:R-:W-:Y:S05]  /*1420*/  @!P0 BREAK.RELIABLE B1 ;  /* 0x0000000000018942 */ /* 0x000fea0003800100 */
[----:B------:R-:W-:Y:S05]  /*1430*/  @!P0 BRA `(.L_x_162) ;  /* 0x0000000000488947 */ /* 0x000fea0003800000 */
.L_x_156:
[----:B------:R-:W-:Y:S05]  /*1440*/  BSYNC.RELIABLE B1 ;  /* 0x0000000000017941 */ /* 0x000fea0003800100 */
.L_x_155:
        /* <DEDUP_REMOVED lines=17> */
.L_x_162:
[----:B------:R-:W-:Y:S05]  /*1560*/  BSYNC.RECONVERGENT B0 ;  /* 0x0000000000007941 */ /* 0x000fea0003800200 */
.L_x_152:
        /* <DEDUP_REMOVED lines=11> */
[----:B------:R-:W-:Y:S05]  /*1620*/  CALL.REL.NOINC `($__internal_7_$__cuda_sm3x_div_rn_noftz_f32_slowpath) ;  /* 0x0000000c00407944 */ /* 0x000fea0003c00000 */
.L_x_164:
[----:B------:R-:W-:Y:S05]  /*1630*/  BSYNC.RECONVERGENT B0 ;  /* 0x0000000000007941 */ /* 0x000fea0003800200 */
.L_x_163:
        /* <DEDUP_REMOVED lines=22> */
.L_x_167:
        /* <DEDUP_REMOVED lines=64> */
.L_x_166:
        /* <DEDUP_REMOVED lines=36> */
.L_x_169:
        /* <DEDUP_REMOVED lines=30> */
.L_x_168:
[----:B------:R-:W-:-:S07]  /*1fc0*/  FMUL R14, R14, R17 ;  /* 0x000000110e0e7220 */ /* 0x000fce0000400000 */
.L_x_165:
[----:B------:R-:W-:Y:S01]  /*1fd0*/  IADD3 R0, PT, PT, R14, -0xd000000, RZ ;  /* 0xf30000000e007810 */ /* 0x000fe20007ffe0ff */
[----:B------:R0:W1:Y:S01]  /*1fe0*/  MUFU.RSQ R5, R14 ;  /* 0x0000000e00057308 */ /* 0x0000620000001400 */
[----:B------:R-:W-:Y:S02]  /*1ff0*/  BSSY.RECONVERGENT B0, `(.L_x_170) ;  /* 0x000000b000007945 */ /* 0x000fe40003800200 */
[----:B------:R-:W-:-:S13]  /*2000*/  ISETP.GT.U32.AND P0, PT, R0, 0x727fffff, PT ;  /* 0x727fffff0000780c */ /* 0x000fda0003f04070 */
[----:B0-----:R-:W-:Y:S05]  /*2010*/  @!P0 BRA `(.L_x_171) ;  /* 0x0000000000108947 */ /* 0x001fea0003800000 */
[----:B------:R-:W-:Y:S02]  /*2020*/  MOV R0, R14 ;  /* 0x0000000e00007202 */ /* 0x000fe40000000f00 */
[----:B------:R-:W-:-:S07]  /*2030*/  MOV R8, 0x2050 ;  /* 0x0000205000087802 */ /* 0x000fce0000000f00 */
[----:B-1----:R-:W-:Y:S05]  /*2040*/  CALL.REL.NOINC `($__internal_6_$__cuda_sm20_sqrt_rn_f32_slowpath) ;  /* 0x0000000000607944 */ /* 0x002fea0003c00000 */
[----:B------:R-:W-:Y:S05]  /*2050*/  BRA `(.L_x_172) ;  /* 0x0000000000107947 */ /* 0x000fea0003800000 */
.L_x_171:
[C---:B-1----:R-:W-:Y:S01]  /*2060*/  FMUL.FTZ R3, R5.reuse, R14 ;  /* 0x0000000e05037220 */ /* 0x042fe20000410000 */
[----:B------:R-:W-:-:S03]  /*2070*/  FMUL.FTZ R0, R5, 0.5 ;  /* 0x3f00000005007820 */ /* 0x000fc60000410000 */
[----:B------:R-:W-:-:S04]  /*2080*/  FFMA R14, -R3, R3, R14 ;  /* 0x00000003030e7223 */ /* 0x000fc8000000010e */
[----:B------:R-:W-:-:S07]  /*2090*/  FFMA R3, R14, R0, R3 ;  /* 0x000000000e037223 */ /* 0x000fce0000000003 */
.L_x_172:
[----:B------:R-:W-:Y:S05]  /*20a0*/  BSYNC.RECONVERGENT B0 ;  /* 0x0000000000007941 */ /* 0x000fea0003800200 */
.L_x_170:
        /* <DEDUP_REMOVED lines=11> */
[----:B------:R-:W-:Y:S05]  /*2160*/  CALL.REL.NOINC `($__internal_7_$__cuda_sm3x_div_rn_noftz_f32_slowpath) ;  /* 0x0000000000707944 */ /* 0x000fea0003c00000 */
[----:B------:R-:W-:-:S07]  /*2170*/  MOV R7, R0 ;  /* 0x0000000000077202 */ /* 0x000fce0000000f00 */
.L_x_174:
[----:B------:R-:W-:Y:S05]  /*2180*/  BSYNC.RECONVERGENT B0 ;  /* 0x0000000000007941 */ /* 0x000fea0003800200 */
.L_x_173:
[----:B------:R-:W0:Y:S02]  /*2190*/  LDC.64 R4, c[0x0][0x398] ;  /* 0x0000e600ff047b82 */ /* 0x000e240000000a00 */
[----:B0-----:R-:W-:-:S05]  /*21a0*/  IMAD.WIDE R2, R2, 0x4, R4 ;  /* 0x0000000402027825 */ /* 0x001fca00078e0204 */
[----:B------:R-:W-:Y:S01]  /*21b0*/  STG.E desc[UR4][R2.64], R7 ;  /* 0x0000000702007986 */ /* 0x000fe2000c101904 */
[----:B------:R-:W-:Y:S05]  /*21c0*/  EXIT ;  /* 0x000000000000794d */ /* 0x000fea0003800000 */
        .weak           $__internal_6_$__cuda_sm20_sqrt_rn_f32_slowpath
        .type           $__internal_6_$__cuda_sm20_sqrt_rn_f32_slowpath,@function
        .size           $__internal_6_$__cuda_sm20_sqrt_rn_f32_slowpath,($__internal_7_$__cuda_sm3x_div_rn_noftz_f32_slowpath - $__internal_6_$__cuda_sm20_sqrt_rn_f32_slowpath)
$__internal_6_$__cuda_sm20_sqrt_rn_f32_slowpath:
        /* <DEDUP_REMOVED lines=19> */
.L_x_175:
[----:B------:R-:W-:Y:S01]  /*2300*/  MOV R4, R8 ;  /* 0x0000000800047202 */ /* 0x000fe20000000f00 */
[----:B------:R-:W-:-:S04]  /*2310*/  IMAD.MOV.U32 R5, RZ, RZ, 0x0 ;  /* 0x00000000ff057424 */ /* 0x000fc800078e00ff */
[----:B------:R-:W-:Y:S05]  /*2320*/  RET.REL.NODEC R4 `(_Z19lib_match_cc_kernelIfEvPKT_S2_iiPS0_) ;  /* 0xffffffdc04347950 */ /* 0x000fea0003c3ffff */
        .weak           $__internal_7_$__cuda_sm3x_div_rn_noftz_f32_slowpath
        .type           $__internal_7_$__cuda_sm3x_div_rn_noftz_f32_slowpath,@function
        .size           $__internal_7_$__cuda_sm3x_div_rn_noftz_f32_slowpath,(.L_x_195 - $__internal_7_$__cuda_sm3x_div_rn_noftz_f32_slowpath)
$__internal_7_$__cuda_sm3x_div_rn_noftz_f32_slowpath:
        /* <DEDUP_REMOVED lines=35> */
.L_x_177:
        /* <DEDUP_REMOVED lines=51> */
.L_x_184:
[----:B------:R-:W-:-:S04]  /*2890*/  LOP3.LUT R0, R0, 0x80000000, RZ, 0xc0, !PT ;  /* 0x8000000000007812 */ /* 0x000fc800078ec0ff */
[----:B------:R-:W-:Y:S01]  /*28a0*/  LOP3.LUT R0, R0, 0x7f800000, RZ, 0xfc, !PT ;  /* 0x7f80000000007812 */ /* 0x000fe200078efcff */
[----:B------:R-:W-:Y:S06]  /*28b0*/  BRA `(.L_x_185) ;  /* 0x0000000000047947 */ /* 0x000fec0003800000 */
.L_x_183:
[----:B------:R-:W-:-:S07]  /*28c0*/  LEA R0, R18, R0, 0x17 ;  /* 0x0000000012007211 */ /* 0x000fce00078eb8ff */
.L_x_185:
[----:B------:R-:W-:Y:S05]  /*28d0*/  BSYNC.RECONVERGENT B2 ;  /* 0x0000000000027941 */ /* 0x000fea0003800200 */
.L_x_182:
[----:B------:R-:W-:Y:S05]  /*28e0*/  BRA `(.L_x_186) ;  /* 0x0000000000207947 */ /* 0x000fea0003800000 */
.L_x_181:
[----:B------:R-:W-:-:S04]  /*28f0*/  LOP3.LUT R0, R17, 0x80000000, R0, 0x48, !PT ;  /* 0x8000000011007812 */ /* 0x000fc800078e4800 */
[----:B------:R-:W-:Y:S01]  /*2900*/  LOP3.LUT R0, R0, 0x7f800000, RZ, 0xfc, !PT ;  /* 0x7f80000000007812 */ /* 0x000fe200078efcff */
[----:B------:R-:W-:Y:S06]  /*2910*/  BRA `(.L_x_186) ;  /* 0x0000000000147947 */ /* 0x000fec0003800000 */
.L_x_180:
[----:B------:R-:W-:Y:S01]  /*2920*/  LOP3.LUT R0, R17, 0x80000000, R0, 0x48, !PT ;  /* 0x8000000011007812 */ /* 0x000fe200078e4800 */
[----:B------:R-:W-:Y:S06]  /*2930*/  BRA `(.L_x_186) ;  /* 0x00000000000c7947 */ /* 0x000fec0003800000 */
.L_x_179:
[----:B------:R-:W0:Y:S01]  /*2940*/  MUFU.RSQ R0, -QNAN ;  /* 0xffc0000000007908 */ /* 0x000e220000001400 */
[----:B------:R-:W-:Y:S05]  /*2950*/  BRA `(.L_x_186) ;  /* 0x0000000000047947 */ /* 0x000fea0003800000 */
.L_x_178:
[----:B------:R-:W-:-:S07]  /*2960*/  FADD.FTZ R0, R0, R3 ;  /* 0x0000000300007221 */ /* 0x000fce0000010000 */
.L_x_186:
[----:B------:R-:W-:Y:S05]  /*2970*/  BSYNC.RECONVERGENT B1 ;  /* 0x0000000000017941 */ /* 0x000fea0003800200 */
.L_x_176:
[----:B------:R-:W-:-:S04]  /*2980*/  HFMA2 R15, -RZ, RZ, 0, 0 ;  /* 0x00000000ff0f7431 */ /* 0x000fc800000001ff */
[----:B0-----:R-:W-:Y:S05]  /*2990*/  RET.REL.NODEC R14 `(_Z19lib_match_cc_kernelIfEvPKT_S2_iiPS0_) ;  /* 0xffffffd40e987950 */ /* 0x001fea0003c3ffff */
.L_x_187:
        /* <DEDUP_REMOVED lines=14> */
.L_x_195:


//--------------------- .nv.shared.reserved.0     --------------------------
	.section	.nv.shared.reserved.0,"aw",@nobits
	.weak		__nv_reservedSMEM_offset_0_alias
	.size		__nv_reservedSMEM_offset_0_alias, 0, 64
	.other		__nv_reservedSMEM_offset_0_alias,@"STO_CUDA_RESERVED_SHARED STV_DEFAULT"
__nv_reservedSMEM_offset_0_alias:
	.zero		0
	.zero		64


//--------------------- .nv.constant0._Z19lib_match_cc_kernelIdEvPKT_S2_iiPS0_i --------------------------
	.section	.nv.constant0._Z19lib_match_cc_kernelIdEvPKT_S2_iiPS0_i,"a",@progbits
	.sectionflags	@""
	.align	4
.nv.constant0._Z19lib_match_cc_kernelIdEvPKT_S2_iiPS0_i:
	.zero		932


//--------------------- .nv.constant0._Z19lib_match_cc_kernelIfEvPKT_S2_iiPS0_i --------------------------
	.section	.nv.constant0._Z19lib_match_cc_kernelIfEvPKT_S2_iiPS0_i,"a",@progbits
	.sectionflags	@""
	.align	4
.nv.constant0._Z19lib_match_cc_kernelIfEvPKT_S2_iiPS0_i:
	.zero		932


//--------------------- .nv.constant0._Z19lib_match_cc_kernelIdEvPKT_S2_iiPS0_ --------------------------
	.section	.nv.constant0._Z19lib_match_cc_kernelIdEvPKT_S2_iiPS0_,"a",@progbits
	.sectionflags	@""
	.align	4
.nv.constant0._Z19lib_match_cc_kernelIdEvPKT_S2_iiPS0_:
	.zero		928


//--------------------- .nv.constant0._Z19lib_match_cc_kernelIfEvPKT_S2_iiPS0_ --------------------------
	.section	.nv.constant0._Z19lib_match_cc_kernelIfEvPKT_S2_iiPS0_,"a",@progbits
	.sectionflags	@""
	.align	4
.nv.constant0._Z19lib_match_cc_kernelIfEvPKT_S2_iiPS0_:
	.zero		928


//--------------------- SYMBOLS --------------------------

	.type		.nv.reservedSmem.offset0,@object
	.size		.nv.reservedSmem.offset0,0x4
